	.target	sm_90a

	.elftype	@"ET_EXEC"


//--------------------- .note.nv.tkinfo           --------------------------
	.section	.note.nv.tkinfo,"",@"SHT_NOTE"
	.sectionflags	@"SHF_NOTE_NV_TKINFO"
	.tkinfo
        /*0018*/ 	.word	0x00000002
        /*0030*/ 	.string	""
        /*0030*/ 	.string	"ptxas"
        /*0030*/ 	.string	"Cuda compilation tools, release 13.0, V13.0.88"
        /*0030*/ 	.string	"Build cuda_13.0.r13.0/compiler.36424714_0"
        /*0030*/ 	.string	"-arch sm_90a -m 64 "



//--------------------- .note.nv.cuinfo           --------------------------
	.section	.note.nv.cuinfo,"",@"SHT_NOTE"
	.sectionflags	@"SHF_NOTE_NV_CUINFO"
        /*0018*/ 	.short	0x0002
        /*001a*/ 	.short	0x005a
        /*001c*/ 	.short	0x0082
	.zero		2


//--------------------- .nv.info                  --------------------------
	.section	.nv.info,"",@"SHT_CUDA_INFO"
	.align	4


	//----- nvinfo : EIATTR_REGCOUNT
	.align		4
        /*0000*/ 	.byte	0x04, 0x2f
        /*0002*/ 	.short	(.L_15 - .L_14)
	.align		4
.L_14:
        /*0004*/ 	.word	index@(_ZN7cutlass13device_kernelINS_4gemm6kernel13GemmUniversalIN4cute5tupleIJiiiiEEENS1_10collective13CollectiveMmaINS1_34MainloopSm90TmaGmmaWarpSpecializedILi5ENS5_IJNS4_1CILi2EEESB_NSA_ILi1EEEEEENS1_35KernelTmaWarpSpecializedCooperativeEEENS5_IJNSA_ILi256EEENSA_ILi64EEESH_EEEaNS5_IJlSC_lEEEaSJ_NS4_8TiledMMAINS4_8MMA_AtomIJNS4_4SM904GMMA26MMA_64x64x32_S32S8S8_SS_TNEEEENS4_6LayoutINS5_IJSB_SC_SC_EEENS5_IJSC_NSA_ILi0EEESS_EEEEENS5_IJNS4_10UnderscoreESV_SV_EEEEENS4_23SM90_TMA_LOAD_MULTICASTENS4_14ComposedLayoutINS4_7SwizzleILi2ELi4ELi3EEENS4_18smem_ptr_flag_bitsILi8EEENSQ_INS5_IJNSA_ILi8EEESH_EEENS5_IJSH_SC_EEEEEEEvNS4_8identityESY_S18_vS19_EENS_8epilogue10collective6detail29Sm90TmaWarpSpecializedAdapterINS1C_15DefaultEpilogueIaSJ_SJ_NS1B_6thread17LinearCombinationIaLi1EiiLNS1G_9ScaleType4KindE0ELNS_15FloatRoundStyleE2EaEENS1_15EpilogueDefaultEEEEEvvEEEEvNT_6ParamsE)
        /*0008*/ 	.word	0x000000a8


	//----- nvinfo : EIATTR_FRAME_SIZE
	.align		4
.L_15:
        /*000c*/ 	.byte	0x04, 0x11
        /*000e*/ 	.short	(.L_17 - .L_16)
	.align		4
.L_16:
        /*0010*/ 	.word	index@(_ZN7cutlass13device_kernelINS_4gemm6kernel13GemmUniversalIN4cute5tupleIJiiiiEEENS1_10collective13CollectiveMmaINS1_34MainloopSm90TmaGmmaWarpSpecializedILi5ENS5_IJNS4_1CILi2EEESB_NSA_ILi1EEEEEENS1_35KernelTmaWarpSpecializedCooperativeEEENS5_IJNSA_ILi256EEENSA_ILi64EEESH_EEEaNS5_IJlSC_lEEEaSJ_NS4_8TiledMMAINS4_8MMA_AtomIJNS4_4SM904GMMA26MMA_64x64x32_S32S8S8_SS_TNEEEENS4_6LayoutINS5_IJSB_SC_SC_EEENS5_IJSC_NSA_ILi0EEESS_EEEEENS5_IJNS4_10UnderscoreESV_SV_EEEEENS4_23SM90_TMA_LOAD_MULTICASTENS4_14ComposedLayoutINS4_7SwizzleILi2ELi4ELi3EEENS4_18smem_ptr_flag_bitsILi8EEENSQ_INS5_IJNSA_ILi8EEESH_EEENS5_IJSH_SC_EEEEEEEvNS4_8identityESY_S18_vS19_EENS_8epilogue10collective6detail29Sm90TmaWarpSpecializedAdapterINS1C_15DefaultEpilogueIaSJ_SJ_NS1B_6thread17LinearCombinationIaLi1EiiLNS1G_9ScaleType4KindE0ELNS_15FloatRoundStyleE2EaEENS1_15EpilogueDefaultEEEEEvvEEEEvNT_6ParamsE)
        /*0014*/ 	.word	0x00000000


	//----- nvinfo : EIATTR_MIN_STACK_SIZE
	.align		4
.L_17:
        /*0018*/ 	.byte	0x04, 0x12
        /*001a*/ 	.short	(.L_19 - .L_18)
	.align		4
.L_18:
        /*001c*/ 	.word	index@(_ZN7cutlass13device_kernelINS_4gemm6kernel13GemmUniversalIN4cute5tupleIJiiiiEEENS1_10collective13CollectiveMmaINS1_34MainloopSm90TmaGmmaWarpSpecializedILi5ENS5_IJNS4_1CILi2EEESB_NSA_ILi1EEEEEENS1_35KernelTmaWarpSpecializedCooperativeEEENS5_IJNSA_ILi256EEENSA_ILi64EEESH_EEEaNS5_IJlSC_lEEEaSJ_NS4_8TiledMMAINS4_8MMA_AtomIJNS4_4SM904GMMA26MMA_64x64x32_S32S8S8_SS_TNEEEENS4_6LayoutINS5_IJSB_SC_SC_EEENS5_IJSC_NSA_ILi0EEESS_EEEEENS5_IJNS4_10UnderscoreESV_SV_EEEEENS4_23SM90_TMA_LOAD_MULTICASTENS4_14ComposedLayoutINS4_7SwizzleILi2ELi4ELi3EEENS4_18smem_ptr_flag_bitsILi8EEENSQ_INS5_IJNSA_ILi8EEESH_EEENS5_IJSH_SC_EEEEEEEvNS4_8identityESY_S18_vS19_EENS_8epilogue10collective6detail29Sm90TmaWarpSpecializedAdapterINS1C_15DefaultEpilogueIaSJ_SJ_NS1B_6thread17LinearCombinationIaLi1EiiLNS1G_9ScaleType4KindE0ELNS_15FloatRoundStyleE2EaEENS1_15EpilogueDefaultEEEEEvvEEEEvNT_6ParamsE)
        /*0020*/ 	.word	0x00000000
.L_19:


//--------------------- .nv.compat                --------------------------
	.section	.nv.compat,"",@"SHT_CUDA_COMPAT_INFO"
	.align	4
        /*0000*/ 	.byte	0x02, 0x09, 0x01, 0x00, 0x02, 0x02, 0x04, 0x00, 0x02, 0x05, 0x05, 0x00, 0x03, 0x07, 0x01, 0x01
        /*0010*/ 	.byte	0x02, 0x03, 0x01, 0x00, 0x02, 0x06, 0x01, 0x00, 0x04, 0x0b, 0x08, 0x00, 0x00, 0x00, 0x00, 0x00
        /*0020*/ 	.byte	0x00, 0x00, 0x00, 0x00


//--------------------- .nv.info._ZN7cutlass13device_kernelINS_4gemm6kernel13GemmUniversalIN4cute5tupleIJiiiiEEENS1_10collective13CollectiveMmaINS1_34MainloopSm90TmaGmmaWarpSpecializedILi5ENS5_IJNS4_1CILi2EEESB_NSA_ILi1EEEEEENS1_35KernelTmaWarpSpecializedCooperativeEEENS5_IJNSA_ILi256EEENSA_ILi64EEESH_EEEaNS5_IJlSC_lEEEaSJ_NS4_8TiledMMAINS4_8MMA_AtomIJNS4_4SM904GMMA26MMA_64x64x32_S32S8S8_SS_TNEEEENS4_6LayoutINS5_IJSB_SC_SC_EEENS5_IJSC_NSA_ILi0EEESS_EEEEENS5_IJNS4_10UnderscoreESV_SV_EEEEENS4_23SM90_TMA_LOAD_MULTICASTENS4_14ComposedLayoutINS4_7SwizzleILi2ELi4ELi3EEENS4_18smem_ptr_flag_bitsILi8EEENSQ_INS5_IJNSA_ILi8EEESH_EEENS5_IJSH_SC_EEEEEEEvNS4_8identityESY_S18_vS19_EENS_8epilogue10collective6detail29Sm90TmaWarpSpecializedAdapterINS1C_15DefaultEpilogueIaSJ_SJ_NS1B_6thread17LinearCombinationIaLi1EiiLNS1G_9ScaleType4KindE0ELNS_15FloatRoundStyleE2EaEENS1_15EpilogueDefaultEEEEEvvEEEEvNT_6ParamsE --------------------------
	.section	.nv.info._ZN7cutlass13device_kernelINS_4gemm6kernel13GemmUniversalIN4cute5tupleIJiiiiEEENS1_10collective13CollectiveMmaINS1_34MainloopSm90TmaGmmaWarpSpecializedILi5ENS5_IJNS4_1CILi2EEESB_NSA_ILi1EEEEEENS1_35KernelTmaWarpSpecializedCooperativeEEENS5_IJNSA_ILi256EEENSA_ILi64EEESH_EEEaNS5_IJlSC_lEEEaSJ_NS4_8TiledMMAINS4_8MMA_AtomIJNS4_4SM904GMMA26MMA_64x64x32_S32S8S8_SS_TNEEEENS4_6LayoutINS5_IJSB_SC_SC_EEENS5_IJSC_NSA_ILi0EEESS_EEEEENS5_IJNS4_10UnderscoreESV_SV_EEEEENS4_23SM90_TMA_LOAD_MULTICASTENS4_14ComposedLayoutINS4_7SwizzleILi2ELi4ELi3EEENS4_18smem_ptr_flag_bitsILi8EEENSQ_INS5_IJNSA_ILi8EEESH_EEENS5_IJSH_SC_EEEEEEEvNS4_8identityESY_S18_vS19_EENS_8epilogue10collective6detail29Sm90TmaWarpSpecializedAdapterINS1C_15DefaultEpilogueIaSJ_SJ_NS1B_6thread17LinearCombinationIaLi1EiiLNS1G_9ScaleType4KindE0ELNS_15FloatRoundStyleE2EaEENS1_15EpilogueDefaultEEEEEvvEEEEvNT_6ParamsE,"",@"SHT_CUDA_INFO"
	.sectionflags	@""
	.align	4


	//----- nvinfo : EIATTR_CUDA_API_VERSION
	.align		4
        /*0000*/ 	.byte	0x04, 0x37
        /*0002*/ 	.short	(.L_21 - .L_20)
.L_20:
        /*0004*/ 	.word	0x00000082


	//----- nvinfo : EIATTR_KPARAM_INFO
	.align		4
.L_21:
        /*0008*/ 	.byte	0x04, 0x17
        /*000a*/ 	.short	(.L_23 - .L_22)
.L_22:
        /*000c*/ 	.word	0x00000000
        /*0010*/ 	.short	0x0000
        /*0012*/ 	.short	0x0070
        /*0014*/ 	.byte	0x00, 0xf0, 0x01, 0x10


	//----- nvinfo : EIATTR_SPARSE_MMA_MASK
	.align		4
.L_23:
        /*0018*/ 	.byte	0x03, 0x50
        /*001a*/ 	.short	0x0000


	//----- nvinfo : EIATTR_MAXREG_COUNT
	.align		4
        /*001c*/ 	.byte	0x03, 0x1b
        /*001e*/ 	.short	0x00a8


	//----- nvinfo : EIATTR_NUM_BARRIERS
	.align		4
        /*0020*/ 	.byte	0x02, 0x4c
        /*0022*/ 	.byte	0x01
	.zero		1


	//----- nvinfo : EIATTR_EXTERNS
	.align		4
        /*0024*/ 	.byte	0x04, 0x0f
        /*0026*/ 	.short	(.L_25 - .L_24)


	//   ....[0]....
	.align		4
.L_24:
        /*0028*/ 	.word	index@(__assertfail)


	//----- nvinfo : EIATTR_MERCURY_ISA_VERSION
	.align		4
.L_25:
        /*002c*/ 	.byte	0x03, 0x5f
        /*002e*/ 	.short	0x0101


	//----- nvinfo : EIATTR_INT_WARP_WIDE_INSTR_OFFSETS
	.align		4
        /*0030*/ 	.byte	0x04, 0x31
        /*0032*/ 	.short	(.L_27 - .L_26)


	//   ....[0]....
.L_26:
        /*0034*/ 	.word	0x00000470


	//   ....[1]....
        /*0038*/ 	.word	0x000005e0


	//   ....[2]....
        /*003c*/ 	.word	0x000006a0


	//   ....[3]....
        /*0040*/ 	.word	0x00001ea0


	//----- nvinfo : EIATTR_COOP_GROUP_MASK_REGIDS
	.align		4
.L_27:
        /*0044*/ 	.byte	0x04, 0x29
        /*0046*/ 	.short	(.L_29 - .L_28)


	//   ....[0]....
.L_28:
        /*0048*/ 	.word	0xffffffff


	//   ....[1]....
        /*004c*/ 	.word	0xffffffff


	//   ....[2]....
        /*0050*/ 	.word	0xffffffff


	//   ....[3]....
        /*0054*/ 	.word	0xffffffff


	//   ....[4]....
        /*0058*/ 	.word	0xffffffff


	//   ....[5]....
        /*005c*/ 	.word	0xffffffff


	//----- nvinfo : EIATTR_COOP_GROUP_INSTR_OFFSETS
	.align		4
.L_29:
        /*0060*/ 	.byte	0x04, 0x28
        /*0062*/ 	.short	(.L_31 - .L_30)


	//   ....[0]....
.L_30:
        /*0064*/ 	.word	0x00000060


	//   ....[1]....
        /*0068*/ 	.word	0x00000070


	//   ....[2]....
        /*006c*/ 	.word	0x00000130


	//   ....[3]....
        /*0070*/ 	.word	0x000002f0


	//   ....[4]....
        /*0074*/ 	.word	0x00000820


	//   ....[5]....
        /*0078*/ 	.word	0x00001450


	//----- nvinfo : EIATTR_REG_RECONFIG
	.align		4
.L_31:
        /*007c*/ 	.byte	0x01, 0x54
	.zero		2


	//----- nvinfo : EIATTR_SYSCALL_OFFSETS
	.align		4
        /*0080*/ 	.byte	0x04, 0x46
        /*0082*/ 	.short	(.L_33 - .L_32)


	//   ....[0]....
.L_32:
        /*0084*/ 	.word	0x00001640


	//----- nvinfo : EIATTR_MBARRIER_INSTR_OFFSETS
	.align		4
.L_33:
        /*0088*/ 	.byte	0x04, 0x39
        /*008a*/ 	.short	(.L_35 - .L_34)


	//   ....[0]....
.L_34:
        /*008c*/ 	.word	0x00000230
        /*0090*/ 	.word	0x000000ff
        /*0094*/ 	.word	0x00000000
        /*0098*/ 	.short	0x0100
        /*009a*/ 	.byte	0x08
	.zero		1


	//   ....[1]....
        /*009c*/ 	.word	0x00000240
        /*00a0*/ 	.word	0x000000ff
        /*00a4*/ 	.word	0x00000028
        /*00a8*/ 	.short	0x0100
        /*00aa*/ 	.byte	0x08
	.zero		1


	//   ....[2]....
        /*00ac*/ 	.word	0x00000250
        /*00b0*/ 	.word	0x000000ff
        /*00b4*/ 	.word	0x00000008
        /*00b8*/ 	.short	0x0100
        /*00ba*/ 	.byte	0x08
	.zero		1


	//   ....[3]....
        /*00bc*/ 	.word	0x00000260
        /*00c0*/ 	.word	0x000000ff
        /*00c4*/ 	.word	0x00000030
        /*00c8*/ 	.short	0x0100
        /*00ca*/ 	.byte	0x08
	.zero		1


	//   ....[4]....
        /*00cc*/ 	.word	0x00000270
        /*00d0*/ 	.word	0x000000ff
        /*00d4*/ 	.word	0x00000010
        /*00d8*/ 	.short	0x0100
        /*00da*/ 	.byte	0x08
	.zero		1


	//   ....[5]....
        /*00dc*/ 	.word	0x00000280
        /*00e0*/ 	.word	0x000000ff
        /*00e4*/ 	.word	0x00000038
        /*00e8*/ 	.short	0x0100
        /*00ea*/ 	.byte	0x08
	.zero		1


	//   ....[6]....
        /*00ec*/ 	.word	0x00000290
        /*00f0*/ 	.word	0x000000ff
        /*00f4*/ 	.word	0x00000018
        /*00f8*/ 	.short	0x0100
        /*00fa*/ 	.byte	0x08
	.zero		1


	//   ....[7]....
        /*00fc*/ 	.word	0x000002a0
        /*0100*/ 	.word	0x000000ff
        /*0104*/ 	.word	0x00000040
        /*0108*/ 	.short	0x0100
        /*010a*/ 	.byte	0x08
	.zero		1


	//   ....[8]....
        /*010c*/ 	.word	0x000002b0
        /*0110*/ 	.word	0x000000ff
        /*0114*/ 	.word	0x00000020
        /*0118*/ 	.short	0x0100
        /*011a*/ 	.byte	0x08
	.zero		1


	//   ....[9]....
        /*011c*/ 	.word	0x000002c0
        /*0120*/ 	.word	0x000000ff
        /*0124*/ 	.word	0x00000048
        /*0128*/ 	.short	0x0100
        /*012a*/ 	.byte	0x08
	.zero		1


	//   ....[10]....
        /*012c*/ 	.word	0x00000730
        /*0130*/ 	.word	0x000000ff
        /*0134*/ 	.word	0x00000060
        /*0138*/ 	.short	0x0100
        /*013a*/ 	.byte	0x06
	.zero		1


	//   ....[11]....
        /*013c*/ 	.word	0x000007c0
        /*0140*/ 	.word	0x000000ff
        /*0144*/ 	.word	0x00000068
        /*0148*/ 	.short	0x0100
        /*014a*/ 	.byte	0x06
	.zero		1


	//   ....[12]....
        /*014c*/ 	.word	0x00001710
        /*0150*/ 	.word	0x00000003
        /*0154*/ 	.word	0x00000000
        /*0158*/ 	.short	0x010a
        /*015a*/ 	.byte	0x3f
	.zero		1


	//   ....[13]....
        /*015c*/ 	.word	0x00001770
        /*0160*/ 	.word	0x00000003
        /*0164*/ 	.word	0x00000000
        /*0168*/ 	.short	0x010a
        /*016a*/ 	.byte	0x3f
	.zero		1


	//   ....[14]....
        /*016c*/ 	.word	0x00001ad0
        /*0170*/ 	.word	0x00000005
        /*0174*/ 	.word	0x00000000
        /*0178*/ 	.short	0x010a
        /*017a*/ 	.byte	0x3f
	.zero		1


	//   ....[15]....
        /*017c*/ 	.word	0x00001b10
        /*0180*/ 	.word	0x00000005
        /*0184*/ 	.word	0x00000000
        /*0188*/ 	.short	0x010a
        /*018a*/ 	.byte	0x3f
	.zero		1


	//   ....[16]....
        /*018c*/ 	.word	0x00001d50
        /*0190*/ 	.word	0x00000004
        /*0194*/ 	.word	0x00000000
        /*0198*/ 	.short	0x0101
        /*019a*/ 	.byte	0x3f
	.zero		1


	//   ....[17]....
        /*019c*/ 	.word	0x00001f40
        /*01a0*/ 	.word	0x00000000
        /*01a4*/ 	.word	0x00000000
        /*01a8*/ 	.short	0x0101
        /*01aa*/ 	.byte	0x3f
	.zero		1


	//   ....[18]....
        /*01ac*/ 	.word	0x00006490
        /*01b0*/ 	.word	0x00000016
        /*01b4*/ 	.word	0x00000028
        /*01b8*/ 	.short	0x010a
        /*01ba*/ 	.byte	0x3f
	.zero		1


	//   ....[19]....
        /*01bc*/ 	.word	0x00006820
        /*01c0*/ 	.word	0x00000006
        /*01c4*/ 	.word	0x00000068
        /*01c8*/ 	.short	0x0101
        /*01ca*/ 	.byte	0x3f
	.zero		1


	//   ....[20]....
        /*01cc*/ 	.word	0x00006f50
        /*01d0*/ 	.word	0x00000007
        /*01d4*/ 	.word	0x00000000
        /*01d8*/ 	.short	0x010a
        /*01da*/ 	.byte	0x3f
	.zero		1


	//   ....[21]....
        /*01dc*/ 	.word	0x00006fd0
        /*01e0*/ 	.word	0x00000008
        /*01e4*/ 	.word	0x00000000
        /*01e8*/ 	.short	0x010a
        /*01ea*/ 	.byte	0x3f
	.zero		1


	//   ....[22]....
        /*01ec*/ 	.word	0x00007060
        /*01f0*/ 	.word	0x00000009
        /*01f4*/ 	.word	0x00000000
        /*01f8*/ 	.short	0x010a
        /*01fa*/ 	.byte	0x3f
	.zero		1


	//   ....[23]....
        /*01fc*/ 	.word	0x000070f0
        /*0200*/ 	.word	0x00000006
        /*0204*/ 	.word	0x00000000
        /*0208*/ 	.short	0x010a
        /*020a*/ 	.byte	0x3f
	.zero		1


	//   ....[24]....
        /*020c*/ 	.word	0x00007180
        /*0210*/ 	.word	0x00000003
        /*0214*/ 	.word	0x00000000
        /*0218*/ 	.short	0x010a
        /*021a*/ 	.byte	0x3f
	.zero		1


	//   ....[25]....
        /*021c*/ 	.word	0x000071e0
        /*0220*/ 	.word	0x00000003
        /*0224*/ 	.word	0x00000000
        /*0228*/ 	.short	0x010a
        /*022a*/ 	.byte	0x3f
	.zero		1


	//   ....[26]....
        /*022c*/ 	.word	0x00007230
        /*0230*/ 	.word	0x00000005
        /*0234*/ 	.word	0x00000000
        /*0238*/ 	.short	0x010a
        /*023a*/ 	.byte	0x3f
	.zero		1


	//   ....[27]....
        /*023c*/ 	.word	0x00007300
        /*0240*/ 	.word	0x00000016
        /*0244*/ 	.word	0x00000028
        /*0248*/ 	.short	0x010a
        /*024a*/ 	.byte	0x3f
	.zero		1


	//   ....[28]....
        /*024c*/ 	.word	0x000073d0
        /*0250*/ 	.word	0x00000007
        /*0254*/ 	.word	0x00000000
        /*0258*/ 	.short	0x010a
        /*025a*/ 	.byte	0x3f
	.zero		1


	//   ....[29]....
        /*025c*/ 	.word	0x00007420
        /*0260*/ 	.word	0x00000008
        /*0264*/ 	.word	0x00000000
        /*0268*/ 	.short	0x010a
        /*026a*/ 	.byte	0x3f
	.zero		1


	//   ....[30]....
        /*026c*/ 	.word	0x00007470
        /*0270*/ 	.word	0x00000009
        /*0274*/ 	.word	0x00000000
        /*0278*/ 	.short	0x010a
        /*027a*/ 	.byte	0x3f
	.zero		1


	//   ....[31]....
        /*027c*/ 	.word	0x000074c0
        /*0280*/ 	.word	0x00000006
        /*0284*/ 	.word	0x00000000
        /*0288*/ 	.short	0x010a
        /*028a*/ 	.byte	0x3f
	.zero		1


	//----- nvinfo : EIATTR_NUM_MBARRIERS
	.align		4
.L_35:
        /*028c*/ 	.byte	0x03, 0x38
        /*028e*/ 	.short	0x000c


	//----- nvinfo : EIATTR_EXIT_INSTR_OFFSETS
	.align		4
        /*0290*/ 	.byte	0x04, 0x1c
        /*0292*/ 	.short	(.L_37 - .L_36)


	//   ....[0]....
.L_36:
        /*0294*/ 	.word	0x000009f0


	//   ....[1]....
        /*0298*/ 	.word	0x00001210


	//   ....[2]....
        /*029c*/ 	.word	0x00005b20


	//   ....[3]....
        /*02a0*/ 	.word	0x00006080


	//   ....[4]....
        /*02a4*/ 	.word	0x000071d0


	//----- nvinfo : EIATTR_MAX_THREADS
	.align		4
.L_37:
        /*02a8*/ 	.byte	0x04, 0x05
        /*02aa*/ 	.short	(.L_39 - .L_38)
.L_38:
        /*02ac*/ 	.word	0x00000180
        /*02b0*/ 	.word	0x00000001
        /*02b4*/ 	.word	0x00000001


	//----- nvinfo : EIATTR_CRS_STACK_SIZE
	.align		4
.L_39:
        /*02b8*/ 	.byte	0x04, 0x1e
        /*02ba*/ 	.short	(.L_41 - .L_40)
.L_40:
        /*02bc*/ 	.word	0x00000000


	//----- nvinfo : EIATTR_CBANK_PARAM_SIZE
	.align		4
.L_41:
        /*02c0*/ 	.byte	0x03, 0x19
        /*02c2*/ 	.short	0x0470


	//----- nvinfo : EIATTR_PARAM_CBANK
	.align		4
        /*02c4*/ 	.byte	0x04, 0x0a
        /*02c6*/ 	.short	(.L_43 - .L_42)
	.align		4
.L_42:
        /*02c8*/ 	.word	index@(.nv.constant0._ZN7cutlass13device_kernelINS_4gemm6kernel13GemmUniversalIN4cute5tupleIJiiiiEEENS1_10collective13CollectiveMmaINS1_34MainloopSm90TmaGmmaWarpSpecializedILi5ENS5_IJNS4_1CILi2EEESB_NSA_ILi1EEEEEENS1_35KernelTmaWarpSpecializedCooperativeEEENS5_IJNSA_ILi256EEENSA_ILi64EEESH_EEEaNS5_IJlSC_lEEEaSJ_NS4_8TiledMMAINS4_8MMA_AtomIJNS4_4SM904GMMA26MMA_64x64x32_S32S8S8_SS_TNEEEENS4_6LayoutINS5_IJSB_SC_SC_EEENS5_IJSC_NSA_ILi0EEESS_EEEEENS5_IJNS4_10UnderscoreESV_SV_EEEEENS4_23SM90_TMA_LOAD_MULTICASTENS4_14ComposedLayoutINS4_7SwizzleILi2ELi4ELi3EEENS4_18smem_ptr_flag_bitsILi8EEENSQ_INS5_IJNSA_ILi8EEESH_EEENS5_IJSH_SC_EEEEEEEvNS4_8identityESY_S18_vS19_EENS_8epilogue10collective6detail29Sm90TmaWarpSpecializedAdapterINS1C_15DefaultEpilogueIaSJ_SJ_NS1B_6thread17LinearCombinationIaLi1EiiLNS1G_9ScaleType4KindE0ELNS_15FloatRoundStyleE2EaEENS1_15EpilogueDefaultEEEEEvvEEEEvNT_6ParamsE)
        /*02cc*/ 	.short	0x0210
        /*02ce*/ 	.short	0x0470


	//----- nvinfo : EIATTR_SW_WAR
	.align		4
.L_43:
        /*02d0*/ 	.byte	0x04, 0x36
        /*02d2*/ 	.short	(.L_45 - .L_44)
.L_44:
        /*02d4*/ 	.word	0x00000008
.L_45:


//--------------------- .nv.callgraph             --------------------------
	.section	.nv.callgraph,"",@"SHT_CUDA_CALLGRAPH"
	.align	4
	.sectionentsize	8
	.align		4
        /*0000*/ 	.word	0x00000000
	.align		4
        /*0004*/ 	.word	0xffffffff
	.align		4
        /*0008*/ 	.word	index@(_ZN7cutlass13device_kernelINS_4gemm6kernel13GemmUniversalIN4cute5tupleIJiiiiEEENS1_10collective13CollectiveMmaINS1_34MainloopSm90TmaGmmaWarpSpecializedILi5ENS5_IJNS4_1CILi2EEESB_NSA_ILi1EEEEEENS1_35KernelTmaWarpSpecializedCooperativeEEENS5_IJNSA_ILi256EEENSA_ILi64EEESH_EEEaNS5_IJlSC_lEEEaSJ_NS4_8TiledMMAINS4_8MMA_AtomIJNS4_4SM904GMMA26MMA_64x64x32_S32S8S8_SS_TNEEEENS4_6LayoutINS5_IJSB_SC_SC_EEENS5_IJSC_NSA_ILi0EEESS_EEEEENS5_IJNS4_10UnderscoreESV_SV_EEEEENS4_23SM90_TMA_LOAD_MULTICASTENS4_14ComposedLayoutINS4_7SwizzleILi2ELi4ELi3EEENS4_18smem_ptr_flag_bitsILi8EEENSQ_INS5_IJNSA_ILi8EEESH_EEENS5_IJSH_SC_EEEEEEEvNS4_8identityESY_S18_vS19_EENS_8epilogue10collective6detail29Sm90TmaWarpSpecializedAdapterINS1C_15DefaultEpilogueIaSJ_SJ_NS1B_6thread17LinearCombinationIaLi1EiiLNS1G_9ScaleType4KindE0ELNS_15FloatRoundStyleE2EaEENS1_15EpilogueDefaultEEEEEvvEEEEvNT_6ParamsE)
	.align		4
        /*000c*/ 	.word	index@(__assertfail)
	.align		4
        /*0010*/ 	.word	0x00000000
	.align		4
        /*0014*/ 	.word	0xfffffffe
	.align		4
        /*0018*/ 	.word	0x00000000
	.align		4
        /*001c*/ 	.word	0xfffffffd
	.align		4
        /*0020*/ 	.word	0x00000000
	.align		4
        /*0024*/ 	.word	0xfffffffc


//--------------------- .nv.constant4             --------------------------
	.section	.nv.constant4,"a",@progbits
	.align	8
	.align		8
.nv.constant4:
        /*0000*/ 	.dword	__assertfail
	.align		8
        /*0008*/ 	.dword	__unnamed_1
	.align		8
        /*0010*/ 	.dword	_ZN39_INTERNAL_4c3e7b5e_4_k_cu_1620424e_56464cuda3std3__45__cpo5beginE
	.align		8
        /*0018*/ 	.dword	_ZN39_INTERNAL_4c3e7b5e_4_k_cu_1620424e_56464cuda3std3__45__cpo3endE
	.align		8
        /*0020*/ 	.dword	_ZN39_INTERNAL_4c3e7b5e_4_k_cu_1620424e_56464cuda3std3__45__cpo6cbeginE
	.align		8
        /*0028*/ 	.dword	_ZN39_INTERNAL_4c3e7b5e_4_k_cu_1620424e_56464cuda3std3__45__cpo4cendE
	.align		8
        /*0030*/ 	.dword	_ZN39_INTERNAL_4c3e7b5e_4_k_cu_1620424e_56464cuda3std3__441_GLOBAL__N__4c3e7b5e_4_k_cu_1620424e_56466ignoreE
	.align		8
        /*0038*/ 	.dword	_ZN39_INTERNAL_4c3e7b5e_4_k_cu_1620424e_56464cuda3std3__419piecewise_constructE
	.align		8
        /*0040*/ 	.dword	_ZN39_INTERNAL_4c3e7b5e_4_k_cu_1620424e_56464cuda3std3__48in_placeE
	.align		8
        /*0048*/ 	.dword	_ZN39_INTERNAL_4c3e7b5e_4_k_cu_1620424e_56464cuda3std6ranges3__45__cpo4swapE
	.align		8
        /*0050*/ 	.dword	_ZN39_INTERNAL_4c3e7b5e_4_k_cu_1620424e_56464cuda3std6ranges3__45__cpo9iter_moveE
	.align		8
        /*0058*/ 	.dword	_ZN39_INTERNAL_4c3e7b5e_4_k_cu_1620424e_56464cute7productE
	.align		8
        /*0060*/ 	.dword	_ZN39_INTERNAL_4c3e7b5e_4_k_cu_1620424e_56464cute1_E
	.align		8
        /*0068*/ 	.dword	$str$22
	.align		8
        /*0070*/ 	.dword	$str$23


//--------------------- .text._ZN7cutlass13device_kernelINS_4gemm6kernel13GemmUniversalIN4cute5tupleIJiiiiEEENS1_10collective13CollectiveMmaINS1_34MainloopSm90TmaGmmaWarpSpecializedILi5ENS5_IJNS4_1CILi2EEESB_NSA_ILi1EEEEEENS1_35KernelTmaWarpSpecializedCooperativeEEENS5_IJNSA_ILi256EEENSA_ILi64EEESH_EEEaNS5_IJlSC_lEEEaSJ_NS4_8TiledMMAINS4_8MMA_AtomIJNS4_4SM904GMMA26MMA_64x64x32_S32S8S8_SS_TNEEEENS4_6LayoutINS5_IJSB_SC_SC_EEENS5_IJSC_NSA_ILi0EEESS_EEEEENS5_IJNS4_10UnderscoreESV_SV_EEEEENS4_23SM90_TMA_LOAD_MULTICASTENS4_14ComposedLayoutINS4_7SwizzleILi2ELi4ELi3EEENS4_18smem_ptr_flag_bitsILi8EEENSQ_INS5_IJNSA_ILi8EEESH_EEENS5_IJSH_SC_EEEEEEEvNS4_8identityESY_S18_vS19_EENS_8epilogue10collective6detail29Sm90TmaWarpSpecializedAdapterINS1C_15DefaultEpilogueIaSJ_SJ_NS1B_6thread17LinearCombinationIaLi1EiiLNS1G_9ScaleType4KindE0ELNS_15FloatRoundStyleE2EaEENS1_15EpilogueDefaultEEEEEvvEEEEvNT_6ParamsE --------------------------
	.section	.text._ZN7cutlass13device_kernelINS_4gemm6kernel13GemmUniversalIN4cute5tupleIJiiiiEEENS1_10collective13CollectiveMmaINS1_34MainloopSm90TmaGmmaWarpSpecializedILi5ENS5_IJNS4_1CILi2EEESB_NSA_ILi1EEEEEENS1_35KernelTmaWarpSpecializedCooperativeEEENS5_IJNSA_ILi256EEENSA_ILi64EEESH_EEEaNS5_IJlSC_lEEEaSJ_NS4_8TiledMMAINS4_8MMA_AtomIJNS4_4SM904GMMA26MMA_64x64x32_S32S8S8_SS_TNEEEENS4_6LayoutINS5_IJSB_SC_SC_EEENS5_IJSC_NSA_ILi0EEESS_EEEEENS5_IJNS4_10UnderscoreESV_SV_EEEEENS4_23SM90_TMA_LOAD_MULTICASTENS4_14ComposedLayoutINS4_7SwizzleILi2ELi4ELi3EEENS4_18smem_ptr_flag_bitsILi8EEENSQ_INS5_IJNSA_ILi8EEESH_EEENS5_IJSH_SC_EEEEEEEvNS4_8identityESY_S18_vS19_EENS_8epilogue10collective6detail29Sm90TmaWarpSpecializedAdapterINS1C_15DefaultEpilogueIaSJ_SJ_NS1B_6thread17LinearCombinationIaLi1EiiLNS1G_9ScaleType4KindE0ELNS_15FloatRoundStyleE2EaEENS1_15EpilogueDefaultEEEEEvvEEEEvNT_6ParamsE,"ax",@progbits
	.align	128
.text._ZN7cutlass13device_kernelINS_4gemm6kernel13GemmUniversalIN4cute5tupleIJiiiiEEENS1_10collective13CollectiveMmaINS1_34MainloopSm90TmaGmmaWarpSpecializedILi5ENS5_IJNS4_1CILi2EEESB_NSA_ILi1EEEEEENS1_35KernelTmaWarpSpecializedCooperativeEEENS5_IJNSA_ILi256EEENSA_ILi64EEESH_EEEaNS5_IJlSC_lEEEaSJ_NS4_8TiledMMAINS4_8MMA_AtomIJNS4_4SM904GMMA26MMA_64x64x32_S32S8S8_SS_TNEEEENS4_6LayoutINS5_IJSB_SC_SC_EEENS5_IJSC_NSA_ILi0EEESS_EEEEENS5_IJNS4_10UnderscoreESV_SV_EEEEENS4_23SM90_TMA_LOAD_MULTICASTENS4_14ComposedLayoutINS4_7SwizzleILi2ELi4ELi3EEENS4_18smem_ptr_flag_bitsILi8EEENSQ_INS5_IJNSA_ILi8EEESH_EEENS5_IJSH_SC_EEEEEEEvNS4_8identityESY_S18_vS19_EENS_8epilogue10collective6detail29Sm90TmaWarpSpecializedAdapterINS1C_15DefaultEpilogueIaSJ_SJ_NS1B_6thread17LinearCombinationIaLi1EiiLNS1G_9ScaleType4KindE0ELNS_15FloatRoundStyleE2EaEENS1_15EpilogueDefaultEEEEEvvEEEEvNT_6ParamsE:
        .type           _ZN7cutlass13device_kernelINS_4gemm6kernel13GemmUniversalIN4cute5tupleIJiiiiEEENS1_10collective13CollectiveMmaINS1_34MainloopSm90TmaGmmaWarpSpecializedILi5ENS5_IJNS4_1CILi2EEESB_NSA_ILi1EEEEEENS1_35KernelTmaWarpSpecializedCooperativeEEENS5_IJNSA_ILi256EEENSA_ILi64EEESH_EEEaNS5_IJlSC_lEEEaSJ_NS4_8TiledMMAINS4_8MMA_AtomIJNS4_4SM904GMMA26MMA_64x64x32_S32S8S8_SS_TNEEEENS4_6LayoutINS5_IJSB_SC_SC_EEENS5_IJSC_NSA_ILi0EEESS_EEEEENS5_IJNS4_10UnderscoreESV_SV_EEEEENS4_23SM90_TMA_LOAD_MULTICASTENS4_14ComposedLayoutINS4_7SwizzleILi2ELi4ELi3EEENS4_18smem_ptr_flag_bitsILi8EEENSQ_INS5_IJNSA_ILi8EEESH_EEENS5_IJSH_SC_EEEEEEEvNS4_8identityESY_S18_vS19_EENS_8epilogue10collective6detail29Sm90TmaWarpSpecializedAdapterINS1C_15DefaultEpilogueIaSJ_SJ_NS1B_6thread17LinearCombinationIaLi1EiiLNS1G_9ScaleType4KindE0ELNS_15FloatRoundStyleE2EaEENS1_15EpilogueDefaultEEEEEvvEEEEvNT_6ParamsE,@function
        .size           _ZN7cutlass13device_kernelINS_4gemm6kernel13GemmUniversalIN4cute5tupleIJiiiiEEENS1_10collective13CollectiveMmaINS1_34MainloopSm90TmaGmmaWarpSpecializedILi5ENS5_IJNS4_1CILi2EEESB_NSA_ILi1EEEEEENS1_35KernelTmaWarpSpecializedCooperativeEEENS5_IJNSA_ILi256EEENSA_ILi64EEESH_EEEaNS5_IJlSC_lEEEaSJ_NS4_8TiledMMAINS4_8MMA_AtomIJNS4_4SM904GMMA26MMA_64x64x32_S32S8S8_SS_TNEEEENS4_6LayoutINS5_IJSB_SC_SC_EEENS5_IJSC_NSA_ILi0EEESS_EEEEENS5_IJNS4_10UnderscoreESV_SV_EEEEENS4_23SM90_TMA_LOAD_MULTICASTENS4_14ComposedLayoutINS4_7SwizzleILi2ELi4ELi3EEENS4_18smem_ptr_flag_bitsILi8EEENSQ_INS5_IJNSA_ILi8EEESH_EEENS5_IJSH_SC_EEEEEEEvNS4_8identityESY_S18_vS19_EENS_8epilogue10collective6detail29Sm90TmaWarpSpecializedAdapterINS1C_15DefaultEpilogueIaSJ_SJ_NS1B_6thread17LinearCombinationIaLi1EiiLNS1G_9ScaleType4KindE0ELNS_15FloatRoundStyleE2EaEENS1_15EpilogueDefaultEEEEEvvEEEEvNT_6ParamsE,(.L_x_203 - _ZN7cutlass13device_kernelINS_4gemm6kernel13GemmUniversalIN4cute5tupleIJiiiiEEENS1_10collective13CollectiveMmaINS1_34MainloopSm90TmaGmmaWarpSpecializedILi5ENS5_IJNS4_1CILi2EEESB_NSA_ILi1EEEEEENS1_35KernelTmaWarpSpecializedCooperativeEEENS5_IJNSA_ILi256EEENSA_ILi64EEESH_EEEaNS5_IJlSC_lEEEaSJ_NS4_8TiledMMAINS4_8MMA_AtomIJNS4_4SM904GMMA26MMA_64x64x32_S32S8S8_SS_TNEEEENS4_6LayoutINS5_IJSB_SC_SC_EEENS5_IJSC_NSA_ILi0EEESS_EEEEENS5_IJNS4_10UnderscoreESV_SV_EEEEENS4_23SM90_TMA_LOAD_MULTICASTENS4_14ComposedLayoutINS4_7SwizzleILi2ELi4ELi3EEENS4_18smem_ptr_flag_bitsILi8EEENSQ_INS5_IJNSA_ILi8EEESH_EEENS5_IJSH_SC_EEEEEEEvNS4_8identityESY_S18_vS19_EENS_8epilogue10collective6detail29Sm90TmaWarpSpecializedAdapterINS1C_15DefaultEpilogueIaSJ_SJ_NS1B_6thread17LinearCombinationIaLi1EiiLNS1G_9ScaleType4KindE0ELNS_15FloatRoundStyleE2EaEENS1_15EpilogueDefaultEEEEEvvEEEEvNT_6ParamsE)
        .other          _ZN7cutlass13device_kernelINS_4gemm6kernel13GemmUniversalIN4cute5tupleIJiiiiEEENS1_10collective13CollectiveMmaINS1_34MainloopSm90TmaGmmaWarpSpecializedILi5ENS5_IJNS4_1CILi2EEESB_NSA_ILi1EEEEEENS1_35KernelTmaWarpSpecializedCooperativeEEENS5_IJNSA_ILi256EEENSA_ILi64EEESH_EEEaNS5_IJlSC_lEEEaSJ_NS4_8TiledMMAINS4_8MMA_AtomIJNS4_4SM904GMMA26MMA_64x64x32_S32S8S8_SS_TNEEEENS4_6LayoutINS5_IJSB_SC_SC_EEENS5_IJSC_NSA_ILi0EEESS_EEEEENS5_IJNS4_10UnderscoreESV_SV_EEEEENS4_23SM90_TMA_LOAD_MULTICASTENS4_14ComposedLayoutINS4_7SwizzleILi2ELi4ELi3EEENS4_18smem_ptr_flag_bitsILi8EEENSQ_INS5_IJNSA_ILi8EEESH_EEENS5_IJSH_SC_EEEEEEEvNS4_8identityESY_S18_vS19_EENS_8epilogue10collective6detail29Sm90TmaWarpSpecializedAdapterINS1C_15DefaultEpilogueIaSJ_SJ_NS1B_6thread17LinearCombinationIaLi1EiiLNS1G_9ScaleType4KindE0ELNS_15FloatRoundStyleE2EaEENS1_15EpilogueDefaultEEEEEvvEEEEvNT_6ParamsE,@"STO_CUDA_ENTRY STV_DEFAULT"
_ZN7cutlass13device_kernelINS_4gemm6kernel13GemmUniversalIN4cute5tupleIJiiiiEEENS1_10collective13CollectiveMmaINS1_34MainloopSm90TmaGmmaWarpSpecializedILi5ENS5_IJNS4_1CILi2EEESB_NSA_ILi1EEEEEENS1_35KernelTmaWarpSpecializedCooperativeEEENS5_IJNSA_ILi256EEENSA_ILi64EEESH_EEEaNS5_IJlSC_lEEEaSJ_NS4_8TiledMMAINS4_8MMA_AtomIJNS4_4SM904GMMA26MMA_64x64x32_S32S8S8_SS_TNEEEENS4_6LayoutINS5_IJSB_SC_SC_EEENS5_IJSC_NSA_ILi0EEESS_EEEEENS5_IJNS4_10UnderscoreESV_SV_EEEEENS4_23SM90_TMA_LOAD_MULTICASTENS4_14ComposedLayoutINS4_7SwizzleILi2ELi4ELi3EEENS4_18smem_ptr_flag_bitsILi8EEENSQ_INS5_IJNSA_ILi8EEESH_EEENS5_IJSH_SC_EEEEEEEvNS4_8identityESY_S18_vS19_EENS_8epilogue10collective6detail29Sm90TmaWarpSpecializedAdapterINS1C_15DefaultEpilogueIaSJ_SJ_NS1B_6thread17LinearCombinationIaLi1EiiLNS1G_9ScaleType4KindE0ELNS_15FloatRoundStyleE2EaEENS1_15EpilogueDefaultEEEEEvvEEEEvNT_6ParamsE:
[----:B------:R-:W0:Y:S01]  /*0000*/  LDC R1, c[0x0][0x28] ;  /* 0x00000a00ff017b82 */ /* 0x000e220000000800 */
[----:B------:R-:W1:Y:S01]  /*0010*/  S2R R94, SR_TID.X ;  /* 0x00000000005e7919 */ /* 0x000e620000002100 */
[----:B------:R-:W-:Y:S01]  /*0020*/  ELECT P0, URZ, PT ;  /* 0x00000000003f782f */ /* 0x000fe20003800000 */
[----:B------:R-:W-:Y:S01]  /*0030*/  BSSY B0, `(.L_x_0) ;  /* 0x000000f000007945 */ /* 0x000fe20003800000 */
[--C-:B-1----:R-:W-:Y:S02]  /*0040*/  SHF.R.U32.HI R0, RZ, 0x5, R94.reuse ;  /* 0x00000005ff007819 */ /* 0x102fe4000001165e */
[----:B------:R-:W-:-:S03]  /*0050*/  SHF.R.U32.HI R8, RZ, 0x7, R94 ;  /* 0x00000007ff087819 */ /* 0x000fc6000001165e */
[----:B------:R-:W1:Y:S04]  /*0060*/  SHFL.IDX PT, R3, R0, RZ, 0x1f ;  /* 0x00001fff00037589 */ /* 0x000e6800000e0000 */
[----:B------:R2:W3:Y:S01]  /*0070*/  SHFL.IDX PT, R2, R8, RZ, 0x1f ;  /* 0x00001fff08027589 */ /* 0x0004e200000e0000 */
[----:B-1----:R-:W-:-:S13]  /*0080*/  ISETP.NE.OR P0, PT, R3, RZ, !P0 ;  /* 0x000000ff0300720c */ /* 0x002fda0004705670 */
[----:B0-23--:R-:W-:Y:S05]  /*0090*/  @P0 BRA `(.L_x_1) ;  /* 0x0000000000200947 */ /* 0x00dfea0003800000 */
[----:B------:R-:W-:Y:S02]  /*00a0*/  ULDC.64 UR4, c[0x0][0x198] ;  /* 0x0000660000047ab9 */ /* 0x000fe40000000a00 */
[----:B------:R-:W-:Y:S02]  /*00b0*/  UIADD3 UR6, UP0, UR4, 0xf0, URZ ;  /* 0x000000f004067890 */ /* 0x000fe4000ff1e03f */
[----:B------:R-:W-:Y:S02]  /*00c0*/  UIADD3 UR4, UP1, UR4, 0x1f0, URZ ;  /* 0x000001f004047890 */ /* 0x000fe4000ff3e03f */
[----:B------:R-:W-:Y:S02]  /*00d0*/  UIADD3.X UR7, URZ, UR5, URZ, UP0, !UPT ;  /* 0x000000053f077290 */ /* 0x000fe400087fe43f */
[----:B------:R-:W-:-:S07]  /*00e0*/  UIADD3.X UR5, URZ, UR5, URZ, UP1, !UPT ;  /* 0x000000053f057290 */ /* 0x000fce0008ffe43f */
[----:B------:R0:W-:Y:S02]  /*00f0*/  UTMACCTL.PF [UR6] ;  /* 0x00000000060079b9 */ /* 0x0001e40008040000 */
[----:B------:R0:W-:Y:S02]  /*0100*/  UTMACCTL.PF [UR4] ;  /* 0x00000000040079b9 */ /* 0x0001e40008040000 */
[----:B0-----:R-:W-:Y:S01]  /*0110*/  NOP ;  /* 0x0000000000007918 */ /* 0x001fe20000000000 */
.L_x_1:
[----:B------:R-:W-:Y:S05]  /*0120*/  BSYNC B0 ;  /* 0x0000000000007941 */ /* 0x000fea0003800000 */
.L_x_0:
[----:B------:R-:W0:Y:S02]  /*0130*/  SHFL.IDX PT, R5, R0, RZ, 0x1f ;  /* 0x00001fff00057589 */ /* 0x000e2400000e0000 */
[----:B0-----:R-:W-:-:S13]  /*0140*/  ISETP.NE.AND P0, PT, R5, RZ, PT ;  /* 0x000000ff0500720c */ /* 0x001fda0003f05270 */
[----:B------:R-:W-:Y:S05]  /*0150*/  @P0 BRA `(.L_x_2) ;  /* 0x0000000000600947 */ /* 0x000fea0003800000 */
[----:B------:R-:W0:Y:S01]  /*0160*/  S2UR UR8, SR_CgaCtaId ;  /* 0x00000000000879c3 */ /* 0x000e220000008800 */
[----:B------:R-:W-:Y:S01]  /*0170*/  UMOV UR4, 0x400 ;  /* 0x0000040000047882 */ /* 0x000fe20000000000 */
[----:B------:R-:W-:Y:S01]  /*0180*/  UMOV UR5, 0x1 ;  /* 0x0000000100057882 */ /* 0x000fe20000000000 */
[----:B------:R-:W-:Y:S01]  /*0190*/  UMOV UR6, 0x6 ;  /* 0x0000000600067882 */ /* 0x000fe20000000000 */
[----:B------:R-:W-:Y:S01]  /*01a0*/  ELECT P0, URZ, PT ;  /* 0x00000000003f782f */ /* 0x000fe20003800000 */
[----:B------:R-:W-:-:S04]  /*01b0*/  UIADD3 UR6, -UR6, 0x100000, URZ ;  /* 0x0010000006067890 */ /* 0x000fc8000fffe13f */
[----:B------:R-:W-:Y:S02]  /*01c0*/  USHF.L.U32 UR7, UR6, 0xb, URZ ;  /* 0x0000000b06077899 */ /* 0x000fe4000800063f */
[----:B------:R-:W-:Y:S02]  /*01d0*/  USHF.L.U32 UR6, UR6, 0x1, URZ ;  /* 0x0000000106067899 */ /* 0x000fe4000800063f */
[----:B0-----:R-:W-:Y:S02]  /*01e0*/  ULEA UR8, UR8, UR4, 0x18 ;  /* 0x0000000408087291 */ /* 0x001fe4000f8ec03f */
[----:B------:R-:W-:-:S04]  /*01f0*/  UIADD3 UR4, -UR5, 0x100000, URZ ;  /* 0x0010000005047890 */ /* 0x000fc8000fffe13f */
[----:B------:R-:W-:Y:S02]  /*0200*/  USHF.L.U32 UR5, UR4, 0xb, URZ ;  /* 0x0000000b04057899 */ /* 0x000fe4000800063f */
[----:B------:R-:W-:Y:S01]  /*0210*/  USHF.L.U32 UR4, UR4, 0x1, URZ ;  /* 0x0000000104047899 */ /* 0x000fe2000800063f */
[----:B------:R-:W0:Y:S11]  /*0220*/  FENCE.VIEW.ASYNC.S ;  /* 0x00000000000073c6 */ /* 0x000e360000000000 */
[----:B0-----:R0:W1:Y:S01]  /*0230*/  SYNCS.EXCH.64 URZ, [UR8], UR4 ;  /* 0x00000004083f75b2 */ /* 0x0010620008000100 */
[----:B------:R0:W2:Y:S01]  /*0240*/  SYNCS.EXCH.64 URZ, [UR8+0x28], UR6 ;  /* 0x00002806083f75b2 */ /* 0x0000a20008000100 */
[----:B------:R0:W3:Y:S01]  /*0250*/  SYNCS.EXCH.64 URZ, [UR8+0x8], UR4 ;  /* 0x00000804083f75b2 */ /* 0x0000e20008000100 */
[----:B------:R0:W4:Y:S01]  /*0260*/  SYNCS.EXCH.64 URZ, [UR8+0x30], UR6 ;  /* 0x00003006083f75b2 */ /* 0x0001220008000100 */
[----:B------:R0:W0:Y:S01]  /*0270*/  SYNCS.EXCH.64 URZ, [UR8+0x10], UR4 ;  /* 0x00001004083f75b2 */ /* 0x0000220008000100 */
[----:B------:R0:W0:Y:S01]  /*0280*/  SYNCS.EXCH.64 URZ, [UR8+0x38], UR6 ;  /* 0x00003806083f75b2 */ /* 0x0000220008000100 */
[----:B------:R0:W0:Y:S01]  /*0290*/  SYNCS.EXCH.64 URZ, [UR8+0x18], UR4 ;  /* 0x00001804083f75b2 */ /* 0x0000220008000100 */
[----:B------:R0:W0:Y:S01]  /*02a0*/  SYNCS.EXCH.64 URZ, [UR8+0x40], UR6 ;  /* 0x00004006083f75b2 */ /* 0x0000220008000100 */
[----:B------:R0:W0:Y:S01]  /*02b0*/  SYNCS.EXCH.64 URZ, [UR8+0x20], UR4 ;  /* 0x00002004083f75b2 */ /* 0x0000220008000100 */
[----:B------:R0:W0:Y:S01]  /*02c0*/  SYNCS.EXCH.64 URZ, [UR8+0x48], UR6 ;  /* 0x00004806083f75b2 */ /* 0x0000220008000100 */
[----:B------:R-:W-:Y:S01]  /*02d0*/  NOP ;  /* 0x0000000000007918 */ /* 0x000fe20000000000 */
.L_x_2:
[----:B------:R-:W-:Y:S01]  /*02e0*/  SHF.R.S32.HI R7, RZ, 0x1f, R94 ;  /* 0x0000001fff077819 */ /* 0x000fe2000001145e */
[----:B------:R-:W5:Y:S01]  /*02f0*/  SHFL.IDX PT, R0, R0, RZ, 0x1f ;  /* 0x00001fff00007589 */ /* 0x000f6200000e0000 */
[----:B0-----:R-:W0:Y:S01]  /*0300*/  S2UR UR8, SR_CTAID.X ;  /* 0x00000000000879c3 */ /* 0x001e220000002500 */
[----:B------:R-:W-:Y:S02]  /*0310*/  ELECT P0, URZ, PT ;  /* 0x00000000003f782f */ /* 0x000fe40003800000 */
[----:B------:R-:W-:Y:S01]  /*0320*/  LEA.HI R7, R7, R94, RZ, 0x7 ;  /* 0x0000005e07077211 */ /* 0x000fe200078f38ff */
[----:B------:R-:W1:Y:S01]  /*0330*/  S2R R4, SR_CTAID.Y ;  /* 0x0000000000047919 */ /* 0x000e620000002600 */
[----:B------:R-:W-:Y:S01]  /*0340*/  ULDC UR4, c[0x0][0x150] ;  /* 0x0000540000047ab9 */ /* 0x000fe20000000800 */
[----:B------:R-:W-:Y:S01]  /*0350*/  NOP ;  /* 0x0000000000007918 */ /* 0x000fe20000000000 */
[----:B------:R-:W-:Y:S01]  /*0360*/  LOP3.LUT R7, R7, 0xffffff80, RZ, 0xc0, !PT ;  /* 0xffffff8007077812 */ /* 0x000fe200078ec0ff */
[----:B------:R-:W-:Y:S01]  /*0370*/  NOP ;  /* 0x0000000000007918 */ /* 0x000fe20000000000 */
[----:B------:R-:W2:Y:S01]  /*0380*/  LDC R11, c[0x0][0x144] ;  /* 0x00005100ff0b7b82 */ /* 0x000ea20000000800 */
[----:B------:R-:W-:Y:S01]  /*0390*/  IMAD.MOV.U32 R22, RZ, RZ, 0x1 ;  /* 0x00000001ff167424 */ /* 0x000fe200078e00ff */
[----:B------:R-:W-:Y:S01]  /*03a0*/  ISETP.NE.AND P3, PT, R2, RZ, PT ;  /* 0x000000ff0200720c */ /* 0x000fe20003f65270 */
[----:B------:R-:W-:-:S05]  /*03b0*/  IMAD.IADD R9, R94, 0x1, -R7 ;  /* 0x000000015e097824 */ /* 0x000fca00078e0a07 */
[----:B------:R-:W-:Y:S01]  /*03c0*/  SHF.R.S32.HI R6, RZ, 0x1f, R9 ;  /* 0x0000001fff067819 */ /* 0x000fe20000011409 */
[----:B------:R-:W3:Y:S03]  /*03d0*/  LDC R13, c[0x0][0x140] ;  /* 0x00005000ff0d7b82 */ /* 0x000ee60000000800 */
[----:B------:R-:W-:Y:S02]  /*03e0*/  LEA.HI R6, R6, R9, RZ, 0x3 ;  /* 0x0000000906067211 */ /* 0x000fe400078f18ff */
[----:B-----5:R-:W-:Y:S02]  /*03f0*/  ISETP.NE.OR P0, PT, R0, RZ, !P0 ;  /* 0x000000ff0000720c */ /* 0x020fe40004705670 */
[--C-:B------:R-:W-:Y:S02]  /*0400*/  SHF.R.S32.HI R0, RZ, 0x3, R6.reuse ;  /* 0x00000003ff007819 */ /* 0x100fe40000011406 */
[----:B------:R-:W-:-:S02]  /*0410*/  SHF.R.S32.HI R7, RZ, 0x1f, R6 ;  /* 0x0000001fff077819 */ /* 0x000fc40000011406 */
[----:B0-----:R-:W-:Y:S02]  /*0420*/  I2FP.F32.U32 R10, UR8 ;  /* 0x00000008000a7c45 */ /* 0x001fe40008201000 */
[----:B------:R-:W-:Y:S02]  /*0430*/  SHF.R.S32.HI R6, RZ, 0x1f, R5 ;  /* 0x0000001fff067819 */ /* 0x000fe40000011405 */
[----:B------:R-:W-:Y:S01]  /*0440*/  LEA.HI R7, R7, R0, RZ, 0x2 ;  /* 0x0000000007077211 */ /* 0x000fe200078f10ff */
[----:B------:R-:W-:Y:S01]  /*0450*/  FMUL R10, R10, UR4 ;  /* 0x000000040a0a7c20 */ /* 0x000fe20008400000 */
[----:B------:R-:W-:Y:S01]  /*0460*/  LEA.HI R6, R6, R5, RZ, 0x2 ;  /* 0x0000000506067211 */ /* 0x000fe200078f10ff */
[----:B------:R-:W-:Y:S01]  /*0470*/  VOTEU.ALL UP0, P0 ;  /* 0x00000000003f7886 */ /* 0x000fe20000000000 */
[----:B------:R-:W-:Y:S01]  /*0480*/  LOP3.LUT R7, R7, 0xfffffffc, RZ, 0xc0, !PT ;  /* 0xfffffffc07077812 */ /* 0x000fe200078ec0ff */
[----:B------:R-:W-:Y:S01]  /*0490*/  ULDC UR4, c[0x0][0x154] ;  /* 0x0000550000047ab9 */ /* 0x000fe20000000800 */
[----:B------:R-:W-:Y:S01]  /*04a0*/  LOP3.LUT R6, R6, 0x3ffffffc, RZ, 0xc0, !PT ;  /* 0x3ffffffc06067812 */ /* 0x000fe200078ec0ff */
[----:B------:R-:W0:Y:S01]  /*04b0*/  F2I.U32.TRUNC.NTZ R10, R10 ;  /* 0x0000000a000a7305 */ /* 0x000e22000020f000 */
[----:B-1----:R-:W-:Y:S01]  /*04c0*/  I2FP.F32.U32 R12, R4 ;  /* 0x00000004000c7245 */ /* 0x002fe20000201000 */
[----:B------:R-:W-:Y:S01]  /*04d0*/  IMAD.IADD R7, R0, 0x1, -R7 ;  /* 0x0000000100077824 */ /* 0x000fe200078e0a07 */
[----:B------:R-:W1:Y:S01]  /*04e0*/  @!UP0 S2UR UR7, SR_CgaCtaId ;  /* 0x00000000000789c3 */ /* 0x000e620000008800 */
[----:B------:R-:W-:Y:S01]  /*04f0*/  IMAD.IADD R6, R5, 0x1, -R6 ;  /* 0x0000000105067824 */ /* 0x000fe200078e0a06 */
[----:B------:R-:W-:Y:S01]  /*0500*/  SHF.R.S32.HI R0, RZ, 0x1f, R3 ;  /* 0x0000001fff007819 */ /* 0x000fe20000011403 */
[----:B------:R-:W-:Y:S01]  /*0510*/  FMUL R12, R12, UR4 ;  /* 0x000000040c0c7c20 */ /* 0x000fe20008400000 */
[----:B------:R-:W-:Y:S01]  /*0520*/  UMOV UR4, 0x20 ;  /* 0x0000002000047882 */ /* 0x000fe20000000000 */
[----:B------:R-:W-:Y:S01]  /*0530*/  IMAD R19, R6, 0x4, R7 ;  /* 0x0000000406137824 */ /* 0x000fe200078e0207 */
[----:B------:R-:W-:Y:S01]  /*0540*/  LEA.HI R0, R0, R3, RZ, 0x2 ;  /* 0x0000000300007211 */ /* 0x000fe200078f10ff */
[----:B------:R-:W-:Y:S01]  /*0550*/  @!UP0 UMOV UR6, 0x400 ;  /* 0x0000040000068882 */ /* 0x000fe20000000000 */
[----:B------:R-:W5:Y:S01]  /*0560*/  LDC R7, c[0x0][0x148] ;  /* 0x00005200ff077b82 */ /* 0x000f620000000800 */
[----:B------:R-:W4:Y:S01]  /*0570*/  F2I.U32.TRUNC.NTZ R12, R12 ;  /* 0x0000000c000c7305 */ /* 0x000f22000020f000 */
[----:B------:R-:W-:Y:S01]  /*0580*/  LEA.HI R6, R19, R19, RZ, 0x1 ;  /* 0x0000001313067211 */ /* 0x000fe200078f08ff */
[----:B------:R-:W-:-:S04]  /*0590*/  @!UP0 UIADD3 UR4, -UR4, 0x100000, URZ ;  /* 0x0010000004048890 */ /* 0x000fc8000fffe13f */
[----:B------:R-:W-:Y:S02]  /*05a0*/  @!UP0 USHF.L.U32 UR5, UR4, 0xb, URZ ;  /* 0x0000000b04058899 */ /* 0x000fe4000800063f */
[----:B------:R-:W-:Y:S01]  /*05b0*/  @!UP0 USHF.L.U32 UR4, UR4, 0x1, URZ ;  /* 0x0000000104048899 */ /* 0x000fe2000800063f */
[----:B0-----:R-:W-:Y:S01]  /*05c0*/  IMAD.MOV R14, RZ, RZ, -R10 ;  /* 0x000000ffff0e7224 */ /* 0x001fe200078e0a0a */
[----:B------:R-:W-:Y:S01]  /*05d0*/  LOP3.LUT R0, R0, 0xfffffffc, RZ, 0xc0, !PT ;  /* 0xfffffffc00007812 */ /* 0x000fe200078ec0ff */
[----:B------:R-:W-:Y:S01]  /*05e0*/  VOTEU.ALL UP1, P0 ;  /* 0x00000000003f7886 */ /* 0x000fe20000020000 */
[----:B------:R-:W-:Y:S01]  /*05f0*/  LOP3.LUT R10, R6, 0xfffffffe, RZ, 0xc0, !PT ;  /* 0xfffffffe060a7812 */ /* 0x000fe200078ec0ff */
[----:B--2---:R-:W-:Y:S01]  /*0600*/  IMAD R6, R11, R14, UR8 ;  /* 0x000000080b067e24 */ /* 0x004fe2000f8e020e */
[----:B---3--:R-:W-:Y:S01]  /*0610*/  ISETP.EQ.U32.AND P2, PT, R13, 0x1, PT ;  /* 0x000000010d00780c */ /* 0x008fe20003f42070 */
[----:B------:R-:W-:Y:S02]  /*0620*/  IMAD.IADD R3, R3, 0x1, -R0 ;  /* 0x0000000103037824 */ /* 0x000fe400078e0a00 */
[----:B------:R-:W-:-:S02]  /*0630*/  IMAD.IADD R11, R19, 0x1, -R10 ;  /* 0x00000001130b7824 */ /* 0x000fc400078e0a0a */
[----:B------:R-:W-:Y:S01]  /*0640*/  IMAD.SHL.U32 R10, R19, 0x4, RZ ;  /* 0x00000004130a7824 */ /* 0x000fe200078e00ff */
[----:B------:R-:W-:Y:S01]  /*0650*/  ISETP.NE.AND P1, PT, R3, 0x3, PT ;  /* 0x000000030300780c */ /* 0x000fe20003f25270 */
[----:B----4-:R-:W-:Y:S01]  /*0660*/  IMAD.MOV R21, RZ, RZ, -R12 ;  /* 0x000000ffff157224 */ /* 0x010fe200078e0a0c */
[----:B------:R-:W-:Y:S01]  /*0670*/  ISETP.NE.AND P4, PT, R11, R6, PT ;  /* 0x000000060b00720c */ /* 0x000fe20003f85270 */
[----:B-1----:R-:W-:Y:S01]  /*0680*/  @!UP0 ULEA UR6, UR7, UR6, 0x18 ;  /* 0x0000000607068291 */ /* 0x002fe2000f8ec03f */
[----:B------:R-:W-:Y:S01]  /*0690*/  LOP3.LUT R19, R19, 0xc, R10, 0x78, !PT ;  /* 0x0000000c13137812 */ /* 0x000fe200078e780a */
[----:B------:R-:W-:Y:S01]  /*06a0*/  VOTEU.ALL UP0, P0 ;  /* 0x00000000003f7886 */ /* 0x000fe20000000000 */
[----:B------:R-:W-:Y:S01]  /*06b0*/  LOP3.LUT P0, RZ, R9, 0x7, RZ, 0xc0, !PT ;  /* 0x0000000709ff7812 */ /* 0x000fe2000780c0ff */
[----:B------:R-:W-:Y:S01]  /*06c0*/  VIADD R12, R2, 0xffffffff ;  /* 0xffffffff020c7836 */ /* 0x000fe20000000000 */
[----:B------:R-:W-:Y:S01]  /*06d0*/  ISETP.EQ.OR P1, PT, R3, RZ, !P1 ;  /* 0x000000ff0300720c */ /* 0x000fe20004f22670 */
[----:B-----5:R-:W-:Y:S01]  /*06e0*/  IMAD R11, R7, R21, R4 ;  /* 0x00000015070b7224 */ /* 0x020fe200078e0204 */
[----:B------:R-:W-:-:S02]  /*06f0*/  ISETP.LT.U32.AND P0, PT, R19, 0x4, !P0 ;  /* 0x000000041300780c */ /* 0x000fc40004701070 */
[----:B------:R-:W-:Y:S02]  /*0700*/  ISETP.EQ.AND P1, PT, R2, RZ, P1 ;  /* 0x000000ff0200720c */ /* 0x000fe40000f22270 */
[----:B------:R-:W-:Y:S01]  /*0710*/  ISETP.GE.U32.AND P6, PT, R12, 0x2, PT ;  /* 0x000000020c00780c */ /* 0x000fe20003fc6070 */
[----:B------:R-:W0:Y:S02]  /*0720*/  FENCE.VIEW.ASYNC.S ;  /* 0x00000000000073c6 */ /* 0x000e240000000000 */
[----:B0-----:R0:W1:Y:S01]  /*0730*/  @!UP0 SYNCS.EXCH.64 URZ, [UR6+0x60], UR4 ;  /* 0x00006004063f85b2 */ /* 0x0010620008000100 */
[----:B------:R-:W-:Y:S02]  /*0740*/  @P4 LEA.HI R0, R19, R19, RZ, 0x1 ;  /* 0x0000001313004211 */ /* 0x000fe400078f08ff */
[----:B------:R-:W-:Y:S02]  /*0750*/  SEL R9, RZ, 0x1, !P0 ;  /* 0x00000001ff097807 */ /* 0x000fe40004000000 */
[----:B------:R-:W-:-:S02]  /*0760*/  @P4 SHF.R.S32.HI R0, RZ, 0x1, R0 ;  /* 0x00000001ff004819 */ /* 0x000fc40000011400 */
[----:B------:R-:W-:Y:S02]  /*0770*/  SEL R18, RZ, 0x1, !P1 ;  /* 0x00000001ff127807 */ /* 0x000fe40004800000 */
[----:B------:R-:W-:Y:S02]  /*0780*/  @P4 ISETP.NE.AND P5, PT, R0, R11, PT ;  /* 0x0000000b0000420c */ /* 0x000fe40003fa5270 */
[----:B------:R-:W-:Y:S02]  /*0790*/  LOP3.LUT R0, R94, 0x7f, RZ, 0xc0, !PT ;  /* 0x0000007f5e007812 */ /* 0x000fe400078ec0ff */
[----:B------:R-:W-:Y:S02]  /*07a0*/  @P4 SEL R22, RZ, 0x1, P5 ;  /* 0x00000001ff164807 */ /* 0x000fe40002800000 */
[----:B------:R-:W-:Y:S01]  /*07b0*/  SEL R18, R18, 0x2, P6 ;  /* 0x0000000212127807 */ /* 0x000fe20003000000 */
[----:B------:R0:W2:Y:S01]  /*07c0*/  @!UP1 SYNCS.EXCH.64 URZ, [UR6+0x68], UR4 ;  /* 0x00006804063f95b2 */ /* 0x0000a20008000100 */
[----:B------:R-:W-:Y:S01]  /*07d0*/  LOP3.LUT R22, R22, R9, RZ, 0xc0, !PT ;  /* 0x0000000916167212 */ /* 0x000fe200078ec0ff */
[----:B------:R-:W-:Y:S01]  /*07e0*/  NOP ;  /* 0x0000000000007918 */ /* 0x000fe20000000000 */
[----:B------:R-:W-:Y:S05]  /*07f0*/  @!P2 BRA `(.L_x_3) ;  /* 0x000000000008a947 */ /* 0x000fea0003800000 */
[----:B-12---:R-:W-:Y:S01]  /*0800*/  UCGABAR_ARV ;  /* 0x00000000000079c7 */ /* 0x006fe20008000000 */
[----:B------:R-:W-:Y:S05]  /*0810*/  BRA `(.L_x_4) ;  /* 0x0000000000047947 */ /* 0x000fea0003800000 */
.L_x_3:
[----:B-12---:R-:W-:Y:S01]  /*0820*/  NOP ;  /* 0x0000000000007918 */ /* 0x006fe20000000000 */
.L_x_4:
[----:B------:R-:W1:Y:S01]  /*0830*/  LDC R2, c[0x0][0x65c] ;  /* 0x00019700ff027b82 */ /* 0x000e620000000800 */
[----:B------:R-:W-:Y:S02]  /*0840*/  IMAD.U32 R10, RZ, RZ, UR8 ;  /* 0x00000008ff0a7e24 */ /* 0x000fe4000f8e00ff */
[----:B------:R-:W-:Y:S01]  /*0850*/  IMAD.MOV.U32 R11, RZ, RZ, RZ ;  /* 0x000000ffff0b7224 */ /* 0x000fe200078e00ff */
[----:B-1----:R-:W-:-:S04]  /*0860*/  ISETP.NE.AND P1, PT, R2, 0x1, PT ;  /* 0x000000010200780c */ /* 0x002fc80003f25270 */
[----:B------:R-:W-:-:S09]  /*0870*/  P2R R5, PR, RZ, 0x2 ;  /* 0x00000002ff057803 */ /* 0x000fd20000000000 */
[----:B------:R-:W1:Y:S01]  /*0880*/  @P1 LDC R17, c[0x0][0x10] ;  /* 0x00000400ff111b82 */ /* 0x000e620000000800 */
[----:B------:R-:W-:Y:S02]  /*0890*/  @P1 IMAD.MOV.U32 R5, RZ, RZ, RZ ;  /* 0x000000ffff051224 */ /* 0x000fe400078e00ff */
[----:B------:R-:W-:-:S05]  /*08a0*/  @P1 IMAD.MOV.U32 R13, RZ, RZ, RZ ;  /* 0x000000ffff0d1224 */ /* 0x000fca00078e00ff */
[----:B------:R-:W2:Y:S01]  /*08b0*/  @!P1 LDC R9, c[0x0][0xc] ;  /* 0x00000300ff099b82 */ /* 0x000ea20000000800 */
[----:B0-----:R-:W-:Y:S01]  /*08c0*/  ULDC UR4, c[0x0][0xc] ;  /* 0x0000030000047ab9 */ /* 0x001fe20000000800 */
[----:B------:R-:W-:Y:S01]  /*08d0*/  ULDC UR5, c[0x0][0x10] ;  /* 0x0000040000057ab9 */ /* 0x000fe20000000800 */
[----:B------:R-:W-:Y:S01]  /*08e0*/  ULDC UR6, c[0x0][0x14] ;  /* 0x0000050000067ab9 */ /* 0x000fe20000000800 */
[----:B------:R-:W-:-:S04]  /*08f0*/  UIMAD.WIDE.U32 UR4, UR4, UR5, URZ ;  /* 0x00000005040472a5 */ /* 0x000fc8000f8e003f */
[----:B------:R-:W-:Y:S02]  /*0900*/  UIMAD.WIDE.U32 UR36, UR4, UR6, URZ ;  /* 0x00000006042472a5 */ /* 0x000fe4000f8e003f */
[----:B------:R-:W-:-:S04]  /*0910*/  UIMAD UR42, UR5, UR6, URZ ;  /* 0x00000006052a72a4 */ /* 0x000fc8000f8e023f */
[----:B------:R-:W-:Y:S01]  /*0920*/  UIADD3 UR42, UR37, UR42, URZ ;  /* 0x0000002a252a7290 */ /* 0x000fe2000fffe03f */
[----:B-1----:R-:W-:-:S04]  /*0930*/  @P1 IMAD.WIDE.U32 R16, R17, UR8, R4 ;  /* 0x0000000811101c25 */ /* 0x002fc8000f8e0004 */
[----:B------:R-:W-:Y:S02]  /*0940*/  @P1 IMAD.IADD R17, R17, 0x1, R13 ;  /* 0x0000000111111824 */ /* 0x000fe400078e020d */
[----:B--2---:R-:W-:-:S04]  /*0950*/  @!P1 IMAD.WIDE.U32 R10, R4, R9, R10 ;  /* 0x00000009040a9225 */ /* 0x004fc800078e000a */
[----:B------:R-:W-:Y:S02]  /*0960*/  @!P1 IMAD.MOV.U32 R16, RZ, RZ, R10 ;  /* 0x000000ffff109224 */ /* 0x000fe400078e000a */
[----:B------:R-:W-:Y:S01]  /*0970*/  @!P1 IMAD.MOV.U32 R17, RZ, RZ, R11 ;  /* 0x000000ffff119224 */ /* 0x000fe200078e000b */
[----:B------:R-:W-:Y:S06]  /*0980*/  @!P2 BRA `(.L_x_5) ;  /* 0x00000000000ca947 */ /* 0x000fec0003800000 */
[----:B------:R-:W-:Y:S01]  /*0990*/  UCGABAR_WAIT ;  /* 0x0000000000007dc7 */ /* 0x000fe20008000000 */
[----:B------:R-:W-:Y:S01]  /*09a0*/  CCTL.IVALL ;  /* 0x00000000ff00798f */ /* 0x000fe20002000000 */
[----:B------:R-:W-:Y:S05]  /*09b0*/  BRA `(.L_x_6) ;  /* 0x0000000000047947 */ /* 0x000fea0003800000 */
.L_x_5:
[----:B------:R-:W-:Y:S06]  /*09c0*/  BAR.SYNC.DEFER_BLOCKING 0x0 ;  /* 0x0000000000007b1d */ /* 0x000fec0000010000 */
.L_x_6:
[----:B------:R-:W-:Y:S05]  /*09d0*/  @!P3 BRA `(.L_x_7) ;  /* 0x000000500054b947 */ /* 0x000fea0003800000 */
[----:B------:R-:W-:-:S13]  /*09e0*/  ISETP.GT.U32.AND P0, PT, R12, 0x1, PT ;  /* 0x000000010c00780c */ /* 0x000fda0003f04070 */
[----:B------:R-:W-:Y:S05]  /*09f0*/  @P0 EXIT ;  /* 0x000000000000094d */ /* 0x000fea0003800000 */
[----:B------:R-:W-:Y:S01]  /*0a00*/  ULDC.64 UR4, c[0x0][0x650] ;  /* 0x0001940000047ab9 */ /* 0x000fe20000000a00 */
[----:B------:R-:W-:Y:S01]  /*0a10*/  PRMT R3, RZ, 0x7610, R3 ;  /* 0x00007610ff037816 */ /* 0x000fe20000000003 */
[----:B------:R-:W-:Y:S01]  /*0a20*/  IMAD.MOV.U32 R99, RZ, RZ, -0x1 ;  /* 0xffffffffff637424 */ /* 0x000fe200078e00ff */
[----:B------:R-:W-:Y:S01]  /*0a30*/  ISETP.GE.U32.AND P0, PT, R16, UR4, PT ;  /* 0x0000000410007c0c */ /* 0x000fe2000bf06070 */
[----:B------:R-:W-:Y:S02]  /*0a40*/  IMAD.MOV.U32 R100, RZ, RZ, -0x1 ;  /* 0xffffffffff647424 */ /* 0x000fe400078e00ff */
[----:B------:R-:W-:Y:S01]  /*0a50*/  IMAD.MOV.U32 R23, RZ, RZ, -0x1 ;  /* 0xffffffffff177424 */ /* 0x000fe200078e00ff */
[----:B------:R-:W-:-:S13]  /*0a60*/  ISETP.GE.U32.AND.EX P0, PT, R17, UR5, PT, P0 ;  /* 0x0000000511007c0c */ /* 0x000fda000bf06100 */
[----:B------:R-:W-:Y:S05]  /*0a70*/  @P0 BRA `(.L_x_8) ;  /* 0x00000004002c0947 */ /* 0x000fea0003800000 */
[----:B------:R-:W0:Y:S01]  /*0a80*/  LDC.64 R24, c[0x0][0x628] ;  /* 0x00018a00ff187b82 */ /* 0x000e220000000a00 */
[----:B------:R-:W-:Y:S02]  /*0a90*/  IMAD.MOV.U32 R10, RZ, RZ, R16 ;  /* 0x000000ffff0a7224 */ /* 0x000fe400078e0010 */
[----:B------:R-:W-:-:S05]  /*0aa0*/  IMAD.MOV.U32 R11, RZ, RZ, R17 ;  /* 0x000000ffff0b7224 */ /* 0x000fca00078e0011 */
[----:B------:R-:W1:Y:S08]  /*0ab0*/  LDC R20, c[0x0][0x630] ;  /* 0x00018c00ff147b82 */ /* 0x000e700000000800 */
[----:B------:R-:W2:Y:S01]  /*0ac0*/  LDC.64 R26, c[0x0][0x620] ;  /* 0x00018800ff1a7b82 */ /* 0x000ea20000000a00 */
[----:B0-----:R-:W-:-:S04]  /*0ad0*/  ISETP.NE.U32.AND P0, PT, R24, RZ, PT ;  /* 0x000000ff1800720c */ /* 0x001fc80003f05070 */
[----:B------:R-:W-:-:S13]  /*0ae0*/  ISETP.NE.AND.EX P0, PT, R25, RZ, PT, P0 ;  /* 0x000000ff1900720c */ /* 0x000fda0003f05300 */
[----:B-12---:R-:W-:Y:S05]  /*0af0*/  @!P0 BRA `(.L_x_9) ;  /* 0x0000000000288947 */ /* 0x006fea0003800000 */
[----:B------:R-:W0:Y:S02]  /*0b00*/  LDC R3, c[0x0][0x634] ;  /* 0x00018d00ff037b82 */ /* 0x000e240000000800 */
[----:B0-----:R-:W-:-:S05]  /*0b10*/  IADD3 R3, P0, R16, R3, RZ ;  /* 0x0000000310037210 */ /* 0x001fca0007f1e0ff */
[----:B------:R-:W-:-:S04]  /*0b20*/  IMAD.X R9, RZ, RZ, R17, P0 ;  /* 0x000000ffff097224 */ /* 0x000fc800000e0611 */
[----:B------:R-:W-:-:S04]  /*0b30*/  IMAD.WIDE.U32 R10, R9, R24, RZ ;  /* 0x00000018090a7225 */ /* 0x000fc800078e00ff */
[----:B------:R-:W-:-:S04]  /*0b40*/  IMAD.WIDE.U32 R12, P0, R3, R25, R10 ;  /* 0x00000019030c7225 */ /* 0x000fc8000780000a */
[----:B------:R-:W-:-:S04]  /*0b50*/  IMAD.WIDE.U32 R10, R3, R24, RZ ;  /* 0x00000018030a7225 */ /* 0x000fc800078e00ff */
[----:B------:R-:W-:Y:S01]  /*0b60*/  IMAD.X R15, RZ, RZ, RZ, P0 ;  /* 0x000000ffff0f7224 */ /* 0x000fe200000e06ff */
[----:B------:R-:W-:Y:S01]  /*0b70*/  IADD3 RZ, P0, R11, R12, RZ ;  /* 0x0000000c0bff7210 */ /* 0x000fe20007f1e0ff */
[----:B------:R-:W-:-:S04]  /*0b80*/  IMAD.MOV.U32 R14, RZ, RZ, R13 ;  /* 0x000000ffff0e7224 */ /* 0x000fc800078e000d */
[----:B------:R-:W-:-:S08]  /*0b90*/  IMAD.WIDE.U32.X R10, R9, R25, R14, P0 ;  /* 0x00000019090a7225 */ /* 0x000fd000000e040e */
.L_x_9:
[----:B------:R-:W0:Y:S01]  /*0ba0*/  LDC.64 R30, c[0x0][0x640] ;  /* 0x00019000ff1e7b82 */ /* 0x000e220000000a00 */
[-CC-:B------:R-:W-:Y:S02]  /*0bb0*/  SHF.R.U64 R25, R10, R20.reuse, R11.reuse ;  /* 0x000000140a197219 */ /* 0x180fe4000000120b */
[----:B------:R-:W-:Y:S02]  /*0bc0*/  SHF.R.U32.HI R3, RZ, R20, R11 ;  /* 0x00000014ff037219 */ /* 0x000fe4000001160b */
[----:B------:R-:W-:-:S03]  /*0bd0*/  IADD3 R5, P0, RZ, -R25, RZ ;  /* 0x80000019ff057210 */ /* 0x000fc60007f1e0ff */
[----:B------:R-:W1:Y:S02]  /*0be0*/  LDC R24, c[0x0][0x618] ;  /* 0x00018600ff187b82 */ /* 0x000e640000000800 */
[----:B------:R-:W-:Y:S02]  /*0bf0*/  IMAD.X R3, RZ, RZ, ~R3, P0 ;  /* 0x000000ffff037224 */ /* 0x000fe400000e0e03 */
[----:B------:R-:W-:-:S04]  /*0c00*/  IMAD.WIDE.U32 R10, R5, R26, R16 ;  /* 0x0000001a050a7225 */ /* 0x000fc800078e0010 */
[----:B------:R-:W2:Y:S01]  /*0c10*/  LDC R20, c[0x0][0x608] ;  /* 0x00018200ff147b82 */ /* 0x000ea20000000800 */
[----:B------:R-:W-:Y:S02]  /*0c20*/  IMAD R12, R3, R26, RZ ;  /* 0x0000001a030c7224 */ /* 0x000fe400078e02ff */
[----:B------:R-:W-:Y:S02]  /*0c30*/  IMAD.MOV.U32 R3, RZ, RZ, -0x1 ;  /* 0xffffffffff037424 */ /* 0x000fe400078e00ff */
[----:B------:R-:W-:Y:S02]  /*0c40*/  IMAD R5, R5, R27, R12 ;  /* 0x0000001b05057224 */ /* 0x000fe400078e020c */
[----:B------:R-:W-:Y:S01]  /*0c50*/  IMAD R27, R7, R21, R4 ;  /* 0x00000015071b7224 */ /* 0x000fe200078e0204 */
[----:B------:R-:W3:Y:S01]  /*0c60*/  LDC R28, c[0x0][0x658] ;  /* 0x00019600ff1c7b82 */ /* 0x000ee20000000800 */
[----:B------:R-:W-:Y:S01]  /*0c70*/  IMAD.IADD R5, R11, 0x1, R5 ;  /* 0x000000010b057824 */ /* 0x000fe200078e0205 */
[----:B0-----:R-:W-:Y:S01]  /*0c80*/  ISETP.NE.U32.AND P0, PT, R30, RZ, PT ;  /* 0x000000ff1e00720c */ /* 0x001fe20003f05070 */
[----:B------:R-:W-:-:S03]  /*0c90*/  IMAD.MOV.U32 R21, RZ, RZ, 0x1 ;  /* 0x00000001ff157424 */ /* 0x000fc600078e00ff */
[----:B------:R-:W-:Y:S02]  /*0ca0*/  ISETP.NE.AND.EX P0, PT, R31, RZ, PT, P0 ;  /* 0x000000ff1f00720c */ /* 0x000fe40003f05300 */
[----:B------:R-:W0:Y:S01]  /*0cb0*/  LDC R26, c[0x0][0x600] ;  /* 0x00018000ff1a7b82 */ /* 0x000e220000000800 */
[-CC-:B-1----:R-:W-:Y:S02]  /*0cc0*/  SHF.R.U64 R14, R10, R24.reuse, R5.reuse ;  /* 0x000000180a0e7219 */ /* 0x182fe40000001205 */
[----:B------:R-:W-:-:S05]  /*0cd0*/  SHF.R.U32.HI R5, RZ, R24, R5 ;  /* 0x00000018ff057219 */ /* 0x000fca0000011605 */
[----:B------:R-:W1:Y:S01]  /*0ce0*/  LDC R15, c[0x0][0x648] ;  /* 0x00019200ff0f7b82 */ /* 0x000e620000000800 */
[-CC-:B--2---:R-:W-:Y:S02]  /*0cf0*/  SHF.R.U64 R24, R14, R20.reuse, R5.reuse ;  /* 0x000000140e187219 */ /* 0x184fe40000001205 */
[----:B------:R-:W-:-:S05]  /*0d00*/  SHF.R.U32.HI R5, RZ, R20, R5 ;  /* 0x00000014ff057219 */ /* 0x000fca0000011605 */
[----:B------:R-:W2:Y:S01]  /*0d10*/  LDC R32, c[0x0][0x638] ;  /* 0x00018e00ff207b82 */ /* 0x000ea20000000800 */
[-CC-:B---3--:R-:W-:Y:S02]  /*0d20*/  SHF.R.U64 R20, R24, R28.reuse, R5.reuse ;  /* 0x0000001c18147219 */ /* 0x188fe40000001205 */
[-C--:B------:R-:W-:Y:S02]  /*0d30*/  SHF.L.U32 R3, R3, R28.reuse, RZ ;  /* 0x0000001c03037219 */ /* 0x080fe400000006ff */
[----:B------:R-:W-:Y:S01]  /*0d40*/  SHF.R.U32.HI R5, RZ, R28, R5 ;  /* 0x0000001cff057219 */ /* 0x000fe20000011605 */
[----:B------:R-:W-:Y:S01]  /*0d50*/  IMAD.MOV.U32 R4, RZ, RZ, R20 ;  /* 0x000000ffff047224 */ /* 0x000fe200078e0014 */
[----:B------:R-:W-:Y:S01]  /*0d60*/  LOP3.LUT R7, RZ, R3, RZ, 0x33, !PT ;  /* 0x00000003ff077212 */ /* 0x000fe200078e33ff */
[----:B------:R-:W3:Y:S01]  /*0d70*/  LDC R23, c[0x0][0x610] ;  /* 0x00018400ff177b82 */ /* 0x000ee20000000800 */
[----:B------:R-:W-:Y:S05]  /*0d80*/  @!P0 BRA `(.L_x_10) ;  /* 0x0000000000288947 */ /* 0x000fea0003800000 */
[----:B------:R-:W4:Y:S02]  /*0d90*/  LDC R3, c[0x0][0x64c] ;  /* 0x00019300ff037b82 */ /* 0x000f240000000800 */
[----:B----4-:R-:W-:-:S05]  /*0da0*/  IADD3 R3, P0, R20, R3, RZ ;  /* 0x0000000314037210 */ /* 0x010fca0007f1e0ff */
        /* <DEDUP_REMOVED lines=8> */
.L_x_10:
[----:B-1----:R-:W-:Y:S02]  /*0e30*/  SHF.R.U64 R5, R4, R15, R5 ;  /* 0x0000000f04057219 */ /* 0x002fe40000001205 */
[----:B------:R-:W-:Y:S01]  /*0e40*/  LOP3.LUT R4, R24, R7, RZ, 0xc0, !PT ;  /* 0x0000000718047212 */ /* 0x000fe200078ec0ff */
[----:B0-----:R-:W-:Y:S01]  /*0e50*/  VIADD R7, R26, 0xffffffff ;  /* 0xffffffff1a077836 */ /* 0x001fe20000000000 */
[----:B------:R-:W-:Y:S01]  /*0e60*/  SHF.L.U32 R3, R21, R28, RZ ;  /* 0x0000001c15037219 */ /* 0x000fe200000006ff */
[----:B------:R-:W-:Y:S01]  /*0e70*/  IMAD.MOV R9, RZ, RZ, -R5 ;  /* 0x000000ffff097224 */ /* 0x000fe200078e0a05 */
[----:B------:R-:W-:Y:S02]  /*0e80*/  SEL R6, R6, R27, !P1 ;  /* 0x0000001b06067207 */ /* 0x000fe40004800000 */
[----:B------:R-:W-:Y:S01]  /*0e90*/  LOP3.LUT R7, R14, R7, RZ, 0xc0, !PT ;  /* 0x000000070e077212 */ /* 0x000fe200078ec0ff */
[----:B------:R-:W-:Y:S02]  /*0ea0*/  IMAD R5, R3, R5, R4 ;  /* 0x0000000503057224 */ /* 0x000fe400078e0204 */
[----:B--2---:R-:W-:-:S02]  /*0eb0*/  IMAD R3, R9, R32, R20 ;  /* 0x0000002009037224 */ /* 0x004fc400078e0214 */
[----:B---3--:R-:W-:Y:S02]  /*0ec0*/  IMAD R6, R5, R23, R6 ;  /* 0x0000001705067224 */ /* 0x008fe400078e0206 */
[----:B------:R-:W-:Y:S02]  /*0ed0*/  IMAD R99, R3, R26, R7 ;  /* 0x0000001a03637224 */ /* 0x000fe400078e0207 */
[----:B------:R-:W-:Y:S02]  /*0ee0*/  IMAD.MOV.U32 R4, RZ, RZ, 0x1 ;  /* 0x00000001ff047424 */ /* 0x000fe400078e00ff */
[----:B------:R-:W-:Y:S01]  /*0ef0*/  IMAD.MOV.U32 R23, RZ, RZ, R25 ;  /* 0x000000ffff177224 */ /* 0x000fe200078e0019 */
[----:B------:R-:W-:Y:S02]  /*0f00*/  SEL R100, R99, R6, !P1 ;  /* 0x0000000663647207 */ /* 0x000fe40004800000 */
[----:B------:R-:W-:Y:S02]  /*0f10*/  PRMT R3, R4, 0x7610, R3 ;  /* 0x0000761004037816 */ /* 0x000fe40000000003 */
[----:B------:R-:W-:-:S07]  /*0f20*/  SEL R99, R6, R99, !P1 ;  /* 0x0000006306637207 */ /* 0x000fce0004800000 */
.L_x_8:
[----:B------:R-:W-:-:S08]  /*0f30*/  NOP ;  /* 0x0000000000007918 */ /* 0x000fd00000000000 */
[----:B------:R-:W0:Y:S02]  /*0f40*/  USETMAXREG.TRY_ALLOC.CTAPOOL UP0, 0xe8 ;  /* 0x000000e8000079c8 */ /* 0x000e240008000600 */
[----:B0-----:R-:W-:-:S13]  /*0f50*/  PLOP3.LUT P0, PT, PT, PT, UP0, 0x80, 0x0 ;  /* 0x000000000000781c */ /* 0x001fda0003f0f008 */
[----:B------:R-:W-:Y:S05]  /*0f60*/  @!P0 BRA `(.L_x_8) ;  /* 0xfffffffc00f08947 */ /* 0x000fea000383ffff */
[----:B------:R-:W-:Y:S01]  /*0f70*/  ULDC.64 UR4, c[0x0][0x598] ;  /* 0x0001660000047ab9 */ /* 0x000fe20000000a00 */
[----:B------:R-:W-:Y:S01]  /*0f80*/  ULDC.64 UR38, c[0x0][0x208] ;  /* 0x0000820000267ab9 */ /* 0x000fe20000000a00 */
[----:B------:R-:W-:-:S04]  /*0f90*/  ISETP.NE.U32.AND P0, PT, RZ, UR4, PT ;  /* 0x00000004ff007c0c */ /* 0x000fc8000bf05070 */
[----:B------:R-:W-:-:S13]  /*0fa0*/  ISETP.NE.AND.EX P0, PT, RZ, UR5, PT, P0 ;  /* 0x00000005ff007c0c */ /* 0x000fda000bf05300 */
[----:B------:R-:W-:Y:S05]  /*0fb0*/  @!P0 BRA `(.L_x_11) ;  /* 0x00000000001c8947 */ /* 0x000fea0003800000 */
[----:B------:R-:W0:Y:S02]  /*0fc0*/  LDC.64 R4, c[0x0][0x598] ;  /* 0x00016600ff047b82 */ /* 0x000e240000000a00 */
[----:B0-----:R-:W2:Y:S02]  /*0fd0*/  LDG.E.64 R4, desc[UR38][R4.64] ;  /* 0x0000002604047981 */ /* 0x001ea4000c1e1b00 */
[----:B--2---:R-:W-:-:S04]  /*0fe0*/  ISETP.NE.U32.AND P0, PT, R4, RZ, PT ;  /* 0x000000ff0400720c */ /* 0x004fc80003f05070 */
[----:B------:R-:W-:-:S13]  /*0ff0*/  ISETP.NE.AND.EX P0, PT, R5, RZ, PT, P0 ;  /* 0x000000ff0500720c */ /* 0x000fda0003f05300 */
[----:B------:R-:W-:Y:S05]  /*1000*/  @!P0 BRA `(.L_x_11) ;  /* 0x0000000000088947 */ /* 0x000fea0003800000 */
[----:B------:R0:W5:Y:S01]  /*1010*/  LD.E R90, desc[UR38][R4.64] ;  /* 0x00000026045a7980 */ /* 0x000162000c101900 */
[----:B------:R-:W-:Y:S05]  /*1020*/  BRA `(.L_x_12) ;  /* 0x0000000000247947 */ /* 0x000fea0003800000 */
.L_x_11:
[----:B------:R-:W-:Y:S02]  /*1030*/  ULDC.64 UR4, c[0x0][0x588] ;  /* 0x0001620000047ab9 */ /* 0x000fe40000000a00 */
[----:B------:R-:W-:-:S04]  /*1040*/  ISETP.NE.U32.AND P0, PT, RZ, UR4, PT ;  /* 0x00000004ff007c0c */ /* 0x000fc8000bf05070 */
[----:B------:R-:W-:-:S13]  /*1050*/  ISETP.NE.AND.EX P0, PT, RZ, UR5, PT, P0 ;  /* 0x00000005ff007c0c */ /* 0x000fda000bf05300 */
[----:B------:R-:W-:Y:S05]  /*1060*/  @!P0 BRA `(.L_x_13) ;  /* 0x00000000000c8947 */ /* 0x000fea0003800000 */
[----:B------:R-:W0:Y:S02]  /*1070*/  LDC.64 R90, c[0x0][0x588] ;  /* 0x00016200ff5a7b82 */ /* 0x000e240000000a00 */
[----:B0-----:R1:W5:Y:S01]  /*1080*/  LDG.E R90, desc[UR38][R90.64] ;  /* 0x000000265a5a7981 */ /* 0x001362000c1e1900 */
[----:B------:R-:W-:Y:S05]  /*1090*/  BRA `(.L_x_12) ;  /* 0x0000000000087947 */ /* 0x000fea0003800000 */
.L_x_13:
[----:B------:R-:W-:Y:S02]  /*10a0*/  ULDC UR4, c[0x0][0x580] ;  /* 0x0001600000047ab9 */ /* 0x000fe40000000800 */
[----:B------:R-:W-:-:S07]  /*10b0*/  IMAD.U32 R90, RZ, RZ, UR4 ;  /* 0x00000004ff5a7e24 */ /* 0x000fce000f8e00ff */
.L_x_12:
[----:B------:R-:W-:Y:S02]  /*10c0*/  ULDC.64 UR4, c[0x0][0x5a0] ;  /* 0x0001680000047ab9 */ /* 0x000fe40000000a00 */
[----:B------:R-:W-:-:S04]  /*10d0*/  ISETP.NE.U32.AND P0, PT, RZ, UR4, PT ;  /* 0x00000004ff007c0c */ /* 0x000fc8000bf05070 */
[----:B------:R-:W-:-:S13]  /*10e0*/  ISETP.NE.AND.EX P0, PT, RZ, UR5, PT, P0 ;  /* 0x00000005ff007c0c */ /* 0x000fda000bf05300 */
[----:B------:R-:W-:Y:S05]  /*10f0*/  @!P0 BRA `(.L_x_14) ;  /* 0x00000000001c8947 */ /* 0x000fea0003800000 */
[----:B0-----:R-:W0:Y:S02]  /*1100*/  LDC.64 R4, c[0x0][0x5a0] ;  /* 0x00016800ff047b82 */ /* 0x001e240000000a00 */
[----:B0-----:R-:W2:Y:S02]  /*1110*/  LDG.E.64 R4, desc[UR38][R4.64] ;  /* 0x0000002604047981 */ /* 0x001ea4000c1e1b00 */
[----:B--2---:R-:W-:-:S04]  /*1120*/  ISETP.NE.U32.AND P0, PT, R4, RZ, PT ;  /* 0x000000ff0400720c */ /* 0x004fc80003f05070 */
[----:B------:R-:W-:-:S13]  /*1130*/  ISETP.NE.AND.EX P0, PT, R5, RZ, PT, P0 ;  /* 0x000000ff0500720c */ /* 0x000fda0003f05300 */
[----:B------:R-:W-:Y:S05]  /*1140*/  @!P0 BRA `(.L_x_14) ;  /* 0x0000000000088947 */ /* 0x000fea0003800000 */
[----:B-1----:R0:W5:Y:S01]  /*1150*/  LD.E R91, desc[UR38][R4.64] ;  /* 0x00000026045b7980 */ /* 0x002162000c101900 */
[----:B------:R-:W-:Y:S05]  /*1160*/  BRA `(.L_x_15) ;  /* 0x0000000000247947 */ /* 0x000fea0003800000 */
.L_x_14:
[----:B------:R-:W-:Y:S02]  /*1170*/  ULDC.64 UR4, c[0x0][0x590] ;  /* 0x0001640000047ab9 */ /* 0x000fe40000000a00 */
[----:B------:R-:W-:-:S04]  /*1180*/  ISETP.NE.U32.AND P0, PT, RZ, UR4, PT ;  /* 0x00000004ff007c0c */ /* 0x000fc8000bf05070 */
[----:B------:R-:W-:-:S13]  /*1190*/  ISETP.NE.AND.EX P0, PT, RZ, UR5, PT, P0 ;  /* 0x00000005ff007c0c */ /* 0x000fda000bf05300 */
[----:B------:R-:W-:Y:S05]  /*11a0*/  @!P0 BRA `(.L_x_16) ;  /* 0x00000000000c8947 */ /* 0x000fea0003800000 */
[----:B0-----:R-:W1:Y:S02]  /*11b0*/  LDC.64 R4, c[0x0][0x590] ;  /* 0x00016400ff047b82 */ /* 0x001e640000000a00 */
[----:B-1----:R1:W5:Y:S01]  /*11c0*/  LDG.E R91, desc[UR38][R4.64] ;  /* 0x00000026045b7981 */ /* 0x002362000c1e1900 */
[----:B------:R-:W-:Y:S05]  /*11d0*/  BRA `(.L_x_15) ;  /* 0x0000000000087947 */ /* 0x000fea0003800000 */
.L_x_16:
[----:B------:R-:W-:Y:S02]  /*11e0*/  ULDC UR4, c[0x0][0x584] ;  /* 0x0001610000047ab9 */ /* 0x000fe40000000800 */
[----:B-1----:R-:W-:-:S07]  /*11f0*/  IMAD.U32 R91, RZ, RZ, UR4 ;  /* 0x00000004ff5b7e24 */ /* 0x002fce000f8e00ff */
.L_x_15:
[----:B------:R-:W-:-:S13]  /*1200*/  LOP3.LUT P0, RZ, R3, 0xff, RZ, 0xc0, !PT ;  /* 0x000000ff03ff7812 */ /* 0x000fda000780c0ff */
[----:B------:R-:W-:Y:S05]  /*1210*/  @!P0 EXIT ;  /* 0x000000000000894d */ /* 0x000fea0003800000 */
[----:B------:R-:W2:Y:S01]  /*1220*/  LDC R93, c[0x0][0x658] ;  /* 0x00019600ff5d7b82 */ /* 0x000ea20000000800 */
[----:B------:R-:W-:Y:S01]  /*1230*/  LOP3.LUT R8, R8, 0x1, RZ, 0xc0, !PT ;  /* 0x0000000108087812 */ /* 0x000fe200078ec0ff */
[----:B------:R-:W-:Y:S01]  /*1240*/  ULDC.64 UR6, c[0x0][0x288] ;  /* 0x0000a20000067ab9 */ /* 0x000fe20000000a00 */
[----:B------:R-:W-:Y:S01]  /*1250*/  SHF.R.U32.HI R3, RZ, 0x2, R94 ;  /* 0x00000002ff037819 */ /* 0x000fe2000001165e */
[----:B------:R-:W-:Y:S01]  /*1260*/  UIADD3 UR4, UR7, 0x3f, URZ ;  /* 0x0000003f07047890 */ /* 0x000fe2000fffe03f */
[----:B------:R-:W-:Y:S01]  /*1270*/  SHF.R.U32.HI R0, RZ, 0x1, R0 ;  /* 0x00000001ff007819 */ /* 0x000fe20000011600 */
[----:B------:R-:W-:Y:S01]  /*1280*/  IMAD.SHL.U32 R88, R8, 0x40, RZ ;  /* 0x0000004008587824 */ /* 0x000fe200078e00ff */
[----:B------:R-:W-:Y:S01]  /*1290*/  LOP3.LUT R3, R3, 0x7, RZ, 0xc0, !PT ;  /* 0x0000000703037812 */ /* 0x000fe200078ec0ff */
[----:B------:R-:W-:Y:S01]  /*12a0*/  USHF.R.S32.HI UR5, URZ, 0x1f, UR4 ;  /* 0x0000001f3f057899 */ /* 0x000fe20008011404 */
[----:B------:R-:W-:Y:S01]  /*12b0*/  LOP3.LUT R0, R0, 0x30, RZ, 0xc0, !PT ;  /* 0x0000003000007812 */ /* 0x000fe200078ec0ff */
[----:B01----:R-:W-:Y:S01]  /*12c0*/  IMAD.MOV.U32 R4, RZ, RZ, 0x1 ;  /* 0x00000001ff047424 */ /* 0x003fe200078e00ff */
[--C-:B------:R-:W-:Y:S01]  /*12d0*/  LOP3.LUT R88, R88, 0x40, R3.reuse, 0xe2, !PT ;  /* 0x0000004058587812 */ /* 0x100fe200078ee203 */
[----:B------:R-:W-:Y:S01]  /*12e0*/  ULEA.HI UR5, UR5, UR4, URZ, 0x6 ;  /* 0x0000000405057291 */ /* 0x000fe2000f8f303f */
[-C--:B------:R-:W-:Y:S01]  /*12f0*/  IADD3 R3, RZ, -R0.reuse, -R3 ;  /* 0x80000000ff037210 */ /* 0x080fe20007ffe803 */
[----:B------:R-:W-:Y:S01]  /*1300*/  IMAD.U32 R5, RZ, RZ, UR6 ;  /* 0x00000006ff057e24 */ /* 0x000fe2000f8e00ff */
[----:B------:R-:W-:Y:S01]  /*1310*/  LOP3.LUT R88, R88, R0, RZ, 0xfc, !PT ;  /* 0x0000000058587212 */ /* 0x000fe200078efcff */
[----:B------:R-:W-:Y:S01]  /*1320*/  USHF.R.S32.HI UR43, URZ, 0x6, UR5 ;  /* 0x000000063f2b7899 */ /* 0x000fe20008011405 */
[----:B------:R-:W-:Y:S01]  /*1330*/  IMAD.MOV.U32 R0, RZ, RZ, -0x1 ;  /* 0xffffffffff007424 */ /* 0x000fe200078e00ff */
[----:B------:R-:W-:Y:S01]  /*1340*/  LOP3.LUT R92, R94, 0x3, RZ, 0xc0, !PT ;  /* 0x000000035e5c7812 */ /* 0x000fe200078ec0ff */
[----:B------:R-:W-:Y:S01]  /*1350*/  IMAD R3, R8, -0x40, R3 ;  /* 0xffffffc008037824 */ /* 0x000fe200078e0203 */
[----:B------:R-:W-:Y:S01]  /*1360*/  UISETP.LT.AND UP0, UPT, UR43, 0x1, UPT ;  /* 0x000000012b00788c */ /* 0x000fe2000bf01270 */
[----:B------:R-:W-:Y:S01]  /*1370*/  LOP3.LUT R95, R94, 0x80, RZ, 0xc0, !PT ;  /* 0x000000805e5f7812 */ /* 0x000fe200078ec0ff */
[----:B------:R-:W-:Y:S01]  /*1380*/  ULDC UR4, c[0x0][0x284] ;  /* 0x0000a10000047ab9 */ /* 0x000fe20000000800 */
[----:B------:R-:W-:Y:S01]  /*1390*/  IMAD R92, R92, -0x2, R5 ;  /* 0xfffffffe5c5c7824 */ /* 0x000fe200078e0205 */
[-C--:B--2---:R-:W-:Y:S01]  /*13a0*/  SHF.L.U32 R0, R0, R93.reuse, RZ ;  /* 0x0000005d00007219 */ /* 0x084fe200000006ff */
[----:B------:R-:W-:Y:S01]  /*13b0*/  USEL UR44, UR43, 0x1, UP0 ;  /* 0x000000012b2c7887 */ /* 0x000fe20008000000 */
[----:B------:R-:W-:Y:S01]  /*13c0*/  SHF.L.U32 R93, R4, R93, RZ ;  /* 0x0000005d045d7219 */ /* 0x000fe200000006ff */
[----:B------:R-:W-:Y:S01]  /*13d0*/  IMAD.SHL.U32 R94, R94, 0x2, RZ ;  /* 0x000000025e5e7824 */ /* 0x000fe200078e00ff */
[----:B------:R-:W-:Y:S01]  /*13e0*/  SHF.R.U32.HI R95, RZ, 0x7, R95 ;  /* 0x00000007ff5f7819 */ /* 0x000fe2000001165f */
[----:B------:R-:W-:Y:S01]  /*13f0*/  VIADD R97, R3, UR4 ;  /* 0x0000000403617c36 */ /* 0x000fe20008000000 */
[----:B------:R-:W-:Y:S01]  /*1400*/  LOP3.LUT R96, RZ, R0, RZ, 0x33, !PT ;  /* 0x00000000ff607212 */ /* 0x000fe200078e33ff */
[----:B------:R-:W-:Y:S01]  /*1410*/  IMAD.MOV.U32 R89, RZ, RZ, RZ ;  /* 0x000000ffff597224 */ /* 0x000fe200078e00ff */
[----:B------:R-:W-:Y:S01]  /*1420*/  UIADD3 UR44, UR43, -UR44, URZ ;  /* 0x8000002c2b2c7290 */ /* 0x000fe2000fffe03f */
[----:B------:R-:W-:Y:S01]  /*1430*/  UMOV UR40, URZ ;  /* 0x0000003f00287c82 */ /* 0x000fe20008000000 */
[----:B------:R-:W-:-:S10]  /*1440*/  UMOV UR41, URZ ;  /* 0x0000003f00297c82 */ /* 0x000fd40008000000 */
.L_x_166:
[----:B------:R-:W0:Y:S01]  /*1450*/  SHFL.IDX PT, R0, R95, RZ, 0x1f ;  /* 0x00001fff5f007589 */ /* 0x000e2200000e0000 */
[----:B-1----:R-:W1:Y:S01]  /*1460*/  S2UR UR7, SR_CgaCtaId ;  /* 0x00000000000779c3 */ /* 0x002e620000008800 */
[----:B------:R-:W-:Y:S01]  /*1470*/  UMOV UR6, 0x400 ;  /* 0x0000040000067882 */ /* 0x000fe20000000000 */
[----:B0-----:R-:W-:Y:S01]  /*1480*/  R2UR UR4, R0 ;  /* 0x00000000000472ca */ /* 0x001fe200000e0000 */
[----:B-1----:R-:W-:-:S12]  /*1490*/  ULEA UR6, UR7, UR6, 0x18 ;  /* 0x0000000607067291 */ /* 0x002fd8000f8ec03f */
[----:B------:R-:W-:-:S04]  /*14a0*/  ULEA.HI UR5, UR4, UR4, URZ, 0x1 ;  /* 0x0000000404057291 */ /* 0x000fc8000f8f083f */
[----:B------:R-:W-:-:S04]  /*14b0*/  ULOP3.LUT UR5, UR5, 0xffffe, URZ, 0xc0, !UPT ;  /* 0x000ffffe05057892 */ /* 0x000fc8000f8ec03f */
[----:B------:R-:W-:-:S03]  /*14c0*/  UIADD3 UR5, UR4, -UR5, URZ ;  /* 0x8000000504057290 */ /* 0x000fc6000fffe03f */
[----:B------:R-:W-:Y:S01]  /*14d0*/  ULDC UR4, c[0x0][0x28c] ;  /* 0x0000a30000047ab9 */ /* 0x000fe20000000800 */
[----:B------:R-:W-:Y:S01]  /*14e0*/  ULEA UR5, UR5, UR6, 0xc ;  /* 0x0000000605057291 */ /* 0x000fe2000f8e603f */
[----:B------:R-:W-:-:S03]  /*14f0*/  ISETP.LT.AND P0, PT, RZ, UR4, PT ;  /* 0x00000004ff007c0c */ /* 0x000fc6000bf01270 */
[----:B------:R-:W-:-:S04]  /*1500*/  UIADD3 UR5, UR5, 0x100, URZ ;  /* 0x0000010005057890 */ /* 0x000fc8000fffe03f */
[----:B------:R-:W-:-:S04]  /*1510*/  USHF.R.U32.HI UR5, URZ, 0x4, UR5 ;  /* 0x000000043f057899 */ /* 0x000fc80008011605 */
[----:B------:R-:W-:-:S04]  /*1520*/  ULOP3.LUT UR5, UR5, 0x3fff, URZ, 0xc0, !UPT ;  /* 0x00003fff05057892 */ /* 0x000fc8000f8ec03f */
[----:B------:R-:W-:Y:S01]  /*1530*/  ULOP3.LUT UR45, UR5, 0x10000, URZ, 0xfc, !UPT ;  /* 0x00010000052d7892 */ /* 0x000fe2000f8efc3f */
[----:B---34-:R-:W-:Y:S11]  /*1540*/  @P0 BRA `(.L_x_17) ;  /* 0x0000000000400947 */ /* 0x018ff60003800000 */
[----:B------:R-:W-:Y:S01]  /*1550*/  MOV R0, 0x0 ;  /* 0x0000000000007802 */ /* 0x000fe20000000f00 */
[----:B------:R-:W-:Y:S01]  /*1560*/  ULDC.64 UR4, c[0x4][0x68] ;  /* 0x01001a0000047ab9 */ /* 0x000fe20000000a00 */
[----:B------:R-:W-:Y:S01]  /*1570*/  ULDC.64 UR6, c[0x4][0x8] ;  /* 0x0100020000067ab9 */ /* 0x000fe20000000a00 */
[----:B------:R-:W-:Y:S01]  /*1580*/  IMAD.U32 R4, RZ, RZ, UR4 ;  /* 0x00000004ff047e24 */ /* 0x000fe2000f8e00ff */
[----:B------:R0:W1:Y:S01]  /*1590*/  LDC.64 R14, c[0x4][R0] ;  /* 0x01000000000e7b82 */ /* 0x0000620000000a00 */
[----:B------:R-:W-:Y:S01]  /*15a0*/  IMAD.U32 R5, RZ, RZ, UR5 ;  /* 0x00000005ff057e24 */ /* 0x000fe2000f8e00ff */
[----:B------:R-:W-:Y:S01]  /*15b0*/  ULDC.64 UR4, c[0x4][0x70] ;  /* 0x01001c0000047ab9 */ /* 0x000fe20000000a00 */
[----:B------:R-:W-:Y:S02]  /*15c0*/  IMAD.U32 R10, RZ, RZ, UR6 ;  /* 0x00000006ff0a7e24 */ /* 0x000fe4000f8e00ff */
[----:B------:R-:W-:Y:S02]  /*15d0*/  IMAD.U32 R6, RZ, RZ, UR4 ;  /* 0x00000004ff067e24 */ /* 0x000fe4000f8e00ff */
[----:B------:R-:W-:-:S02]  /*15e0*/  IMAD.U32 R7, RZ, RZ, UR5 ;  /* 0x00000005ff077e24 */ /* 0x000fc4000f8e00ff */
[----:B------:R-:W-:Y:S02]  /*15f0*/  IMAD.U32 R11, RZ, RZ, UR7 ;  /* 0x00000007ff0b7e24 */ /* 0x000fe4000f8e00ff */
[----:B------:R-:W-:Y:S02]  /*1600*/  IMAD.MOV.U32 R8, RZ, RZ, 0x1e1 ;  /* 0x000001e1ff087424 */ /* 0x000fe400078e00ff */
[----:B------:R-:W-:Y:S02]  /*1610*/  IMAD.MOV.U32 R12, RZ, RZ, 0x1 ;  /* 0x00000001ff0c7424 */ /* 0x000fe400078e00ff */
[----:B0-----:R-:W-:-:S07]  /*1620*/  IMAD.MOV.U32 R13, RZ, RZ, RZ ;  /* 0x000000ffff0d7224 */ /* 0x001fce00078e00ff */
[----:B------:R-:W-:-:S07]  /*1630*/  LEPC R20, `(.L_x_17) ;  /* 0x000000001014794e */ /* 0x000fce0000000000 */
[----:B-1---5:R-:W-:Y:S05]  /*1640*/  CALL.ABS.NOINC R14 ;  /* 0x000000000e007343 */ /* 0x022fea0003c00000 */
.L_x_17:
[----:B------:R-:W-:-:S04]  /*1650*/  LOP3.LUT R0, R18, 0x1, RZ, 0xfc, !PT ;  /* 0x0000000112007812 */ /* 0x000fc800078efcff */
[----:B------:R-:W-:-:S13]  /*1660*/  ISETP.NE.AND P0, PT, R0, 0x3, PT ;  /* 0x000000030000780c */ /* 0x000fda0003f05270 */
[----:B------:R-:W-:Y:S05]  /*1670*/  @!P0 BRA `(.L_x_18) ;  /* 0x0000000000048947 */ /* 0x000fea0003800000 */
[----:B------:R-:W-:Y:S01]  /*1680*/  BPT.TRAP 0x1 ;  /* 0x000000040000795c */ /* 0x000fe20000300000 */
.L_x_18:
[----:B------:R-:W0:Y:S01]  /*1690*/  S2UR UR5, SR_CgaCtaId ;  /* 0x00000000000579c3 */ /* 0x000e220000008800 */
[----:B------:R-:W-:Y:S01]  /*16a0*/  UMOV UR4, 0x400 ;  /* 0x0000040000047882 */ /* 0x000fe20000000000 */
[----:B------:R-:W-:Y:S02]  /*16b0*/  IMAD.U32 R0, RZ, RZ, UR40 ;  /* 0x00000028ff007e24 */ /* 0x000fe4000f8e00ff */
[----:B------:R-:W-:-:S03]  /*16c0*/  IMAD.U32 R3, RZ, RZ, UR41 ;  /* 0x00000029ff037e24 */ /* 0x000fc6000f8e00ff */
[----:B------:R-:W-:Y:S01]  /*16d0*/  SHF.L.U32 R0, R0, 0x1f, RZ ;  /* 0x0000001f00007819 */ /* 0x000fe200000006ff */
[----:B0-----:R-:W-:-:S06]  /*16e0*/  ULEA UR4, UR5, UR4, 0x18 ;  /* 0x0000000405047291 */ /* 0x001fcc000f8ec03f */
[----:B------:R-:W-:-:S04]  /*16f0*/  IMAD.U32 R6, RZ, RZ, UR4 ;  /* 0x00000004ff067e24 */ /* 0x000fc8000f8e00ff */
[----:B------:R-:W-:-:S04]  /*1700*/  IMAD R3, R3, 0x8, R6 ;  /* 0x0000000803037824 */ /* 0x000fc800078e0206 */
[----:B------:R0:W1:Y:S01]  /*1710*/  SYNCS.PHASECHK.TRANS64.TRYWAIT P1, [R3+URZ], R0 ;  /* 0x00000000030075a7 */ /* 0x000062000802017f */
[----:B------:R-:W-:Y:S05]  /*1720*/  @!P0 BRA `(.L_x_19) ;  /* 0x0000000000048947 */ /* 0x000fea0003800000 */
[----:B------:R-:W-:Y:S01]  /*1730*/  BPT.TRAP 0x1 ;  /* 0x000000040000795c */ /* 0x000fe20000300000 */
.L_x_19:
[----:B------:R-:W-:-:S05]  /*1740*/  IMAD.U32 R4, RZ, RZ, UR44 ;  /* 0x0000002cff047e24 */ /* 0x000fca000f8e00ff */
[----:B------:R-:W-:Y:S01]  /*1750*/  ISETP.GE.AND P2, PT, R4, 0x1, PT ;  /* 0x000000010400780c */ /* 0x000fe20003f46270 */
[----:B-1----:R-:W-:-:S12]  /*1760*/  @P1 BRA `(.L_x_20) ;  /* 0x0000000000081947 */ /* 0x002fd80003800000 */
[----:B------:R-:W1:Y:S02]  /*1770*/  SYNCS.PHASECHK.TRANS64.TRYWAIT P1, [R3+URZ], R0 ;  /* 0x00000000030075a7 */ /* 0x000e64000802017f */
[----:B-1----:R-:W-:Y:S05]  /*1780*/  @!P1 BRA `(.L_x_21) ;  /* 0x0000005800949947 */ /* 0x002fea0003800000 */
.L_x_20:
[----:B------:R-:W-:Y:S05]  /*1790*/  WARPSYNC.ALL ;  /* 0x0000000000007948 */ /* 0x000fea0003800000 */
[----:B------:R-:W-:Y:S01]  /*17a0*/  R2UR UR4, R6 ;  /* 0x00000000060472ca */ /* 0x000fe200000e0000 */
[----:B------:R-:W-:Y:S01]  /*17b0*/  ULEA UR6, UR41, UR45, 0xa ;  /* 0x0000002d29067291 */ /* 0x000fe2000f8e503f */
[----:B------:R-:W-:Y:S01]  /*17c0*/  WARPGROUP.ARRIVE ;  /* 0x00000000000079c5 */ /* 0x000fe20000000000 */
[----:B------:R-:W-:Y:S01]  /*17d0*/  UMOV UR9, 0x80000020 ;  /* 0x8000002000097882 */ /* 0x000fe20000000000 */
[----:B------:R-:W-:Y:S01]  /*17e0*/  UMOV UR11, 0x80000020 ;  /* 0x80000020000b7882 */ /* 0x000fe20000000000 */
[----:B------:R-:W-:-:S03]  /*17f0*/  UIADD3 UR7, UR6, 0x200, URZ ;  /* 0x0000020006077890 */ /* 0x000fc6000fffe03f */
[----:B------:R-:W-:-:S05]  /*1800*/  UMOV UR8, UR6 ;  /* 0x0000000600087c82 */ /* 0x000fca0008000000 */
[----:B------:R-:W-:-:S04]  /*1810*/  UIADD3 UR4, UR4, 0x14100, URZ ;  /* 0x0001410004047890 */ /* 0x000fc8000fffe03f */
[----:B------:R-:W-:-:S04]  /*1820*/  USHF.R.U32.HI UR4, URZ, 0x4, UR4 ;  /* 0x000000043f047899 */ /* 0x000fc80008011604 */
[----:B------:R-:W-:-:S04]  /*1830*/  ULOP3.LUT UR4, UR4, 0x3fff, URZ, 0xc0, !UPT ;  /* 0x00003fff04047892 */ /* 0x000fc8000f8ec03f */
[----:B------:R-:W-:-:S04]  /*1840*/  ULOP3.LUT UR4, UR4, 0x10000, URZ, 0xfc, !UPT ;  /* 0x0001000004047892 */ /* 0x000fc8000f8efc3f */
[----:B------:R-:W-:-:S07]  /*1850*/  ULEA UR5, UR41, UR4, 0x8 ;  /* 0x0000000429057291 */ /* 0x000fce000f8e403f */
[----:B------:R-:W-:Y:S02]  /*1860*/  UMOV UR10, UR5 ;  /* 0x00000005000a7c82 */ /* 0x000fe40008000000 */
[----:B------:R-:W-:Y:S01]  /*1870*/  IGMMA.64x64x32.S8.S8 R56, gdesc[UR8], RZ, !UPT, gsb0 ;  /* 0x01e00000083879f1 */ /* 0x000fe2000c0410ff */
[----:B------:R-:W-:Y:S01]  /*1880*/  UMOV UR8, UR7 ;  /* 0x0000000700087c82 */ /* 0x000fe20008000000 */
[----:B------:R-:W-:Y:S01]  /*1890*/  UMOV UR9, 0x80000020 ;  /* 0x8000002000097882 */ /* 0x000fe20000000000 */
[----:B------:R-:W-:Y:S02]  /*18a0*/  WARPGROUP.DEPBAR.LE gsb0, 0x0 ;  /* 0x00008000000079c5 */ /* 0x000fe40000010000 */
[----:B------:R-:W-:-:S06]  /*18b0*/  WARPGROUP.ARRIVE ;  /* 0x00000000000079c5 */ /* 0x000fcc0000000000 */
[----:B------:R-:W-:Y:S01]  /*18c0*/  IGMMA.64x64x32.S8.S8 R24, gdesc[UR8], RZ, !UPT, gsb0 ;  /* 0x01e00000081879f1 */ /* 0x000fe2000c0410ff */
[----:B------:R-:W-:Y:S02]  /*18d0*/  UIADD3 UR8, UR6, 0x2, URZ ;  /* 0x0000000206087890 */ /* 0x000fe4000fffe03f */
[----:B------:R-:W-:Y:S01]  /*18e0*/  UIADD3 UR10, UR5, 0x2, URZ ;  /* 0x00000002050a7890 */ /* 0x000fe2000fffe03f */
[----:B------:R-:W-:Y:S01]  /*18f0*/  UMOV UR9, 0x80000020 ;  /* 0x8000002000097882 */ /* 0x000fe20000000000 */
[----:B------:R-:W-:Y:S01]  /*1900*/  UMOV UR11, 0x80000020 ;  /* 0x80000020000b7882 */ /* 0x000fe20000000000 */
[----:B------:R-:W-:Y:S01]  /*1910*/  UIADD3 UR6, UR6, 0x202, URZ ;  /* 0x0000020206067890 */ /* 0x000fe2000fffe03f */
[----:B------:R-:W-:Y:S02]  /*1920*/  WARPGROUP.DEPBAR.LE gsb0, 0x0 ;  /* 0x00008000000079c5 */ /* 0x000fe40000010000 */
[----:B------:R-:W-:-:S06]  /*1930*/  WARPGROUP.ARRIVE ;  /* 0x00000000000079c5 */ /* 0x000fcc0000000000 */
[----:B------:R-:W-:Y:S01]  /*1940*/  IGMMA.64x64x32.S8.S8 R56, gdesc[UR8], R56, gsb0 ;  /* 0x01e00000083879f1 */ /* 0x000fe20008041038 */
[----:B------:R-:W-:Y:S01]  /*1950*/  UMOV UR8, UR6 ;  /* 0x0000000600087c82 */ /* 0x000fe20008000000 */
[----:B------:R-:W-:Y:S01]  /*1960*/  UMOV UR9, 0x80000020 ;  /* 0x8000002000097882 */ /* 0x000fe20000000000 */
[----:B------:R-:W-:Y:S02]  /*1970*/  WARPGROUP.DEPBAR.LE gsb0, 0x0 ;  /* 0x00008000000079c5 */ /* 0x000fe40000010000 */
[----:B------:R-:W-:-:S06]  /*1980*/  WARPGROUP.ARRIVE ;  /* 0x00000000000079c5 */ /* 0x000fcc0000000000 */
[----:B------:R-:W-:Y:S03]  /*1990*/  IGMMA.64x64x32.S8.S8 R24, gdesc[UR8], R24, gsb0 ;  /* 0x01e00000081879f1 */ /* 0x000fe60008041018 */
[----:B------:R-:W-:Y:S02]  /*19a0*/  WARPGROUP.DEPBAR.LE gsb0, 0x0 ;  /* 0x00008000000079c5 */ /* 0x000fe40000010000 */
[----:B------:R-:W-:Y:S05]  /*19b0*/  @!P2 BRA `(.L_x_22) ;  /* 0x000000040020a947 */ /* 0x000fea0003800000 */
[----:B------:R-:W-:Y:S01]  /*19c0*/  UIADD3 UR5, UR41, 0x1, URZ ;  /* 0x0000000129057890 */ /* 0x000fe2000fffe03f */
[----:B01----:R-:W-:Y:S02]  /*19d0*/  IMAD.U32 R0, RZ, RZ, UR44 ;  /* 0x0000002cff007e24 */ /* 0x003fe4000f8e00ff */
[----:B------:R-:W-:Y:S01]  /*19e0*/  IMAD.U32 R3, RZ, RZ, UR41 ;  /* 0x00000029ff037e24 */ /* 0x000fe2000f8e00ff */
[----:B------:R-:W-:-:S04]  /*19f0*/  UISETP.NE.AND UP0, UPT, UR5, 0x5, UPT ;  /* 0x000000050500788c */ /* 0x000fc8000bf05270 */
[----:B------:R-:W-:Y:S02]  /*1a00*/  USEL UR6, URZ, 0x1, UP0 ;  /* 0x000000013f067887 */ /* 0x000fe40008000000 */
[----:B------:R-:W-:Y:S02]  /*1a10*/  USEL UR5, UR5, URZ, UP0 ;  /* 0x0000003f05057287 */ /* 0x000fe40008000000 */
[----:B------:R-:W-:-:S06]  /*1a20*/  ULOP3.LUT UR6, UR40, UR6, URZ, 0x3c, !UPT ;  /* 0x0000000628067292 */ /* 0x000fcc000f8e3c3f */
[----:B------:R-:W-:-:S07]  /*1a30*/  IMAD.U32 R7, RZ, RZ, UR6 ;  /* 0x00000006ff077e24 */ /* 0x000fce000f8e00ff */
.L_x_29:
[----:B------:R-:W-:Y:S05]  /*1a40*/  @!P0 BRA `(.L_x_23) ;  /* 0x0000000000048947 */ /* 0x000fea0003800000 */
[----:B------:R-:W-:Y:S01]  /*1a50*/  BPT.TRAP 0x1 ;  /* 0x000000040000795c */ /* 0x000fe20000300000 */
.L_x_23:
[----:B------:R-:W0:Y:S01]  /*1a60*/  S2UR UR7, SR_CgaCtaId ;  /* 0x00000000000779c3 */ /* 0x000e220000008800 */
[----:B------:R-:W-:Y:S01]  /*1a70*/  UMOV UR6, 0x400 ;  /* 0x0000040000067882 */ /* 0x000fe20000000000 */
[----:B------:R-:W-:Y:S01]  /*1a80*/  IMAD.U32 R5, RZ, RZ, UR5 ;  /* 0x00000005ff057e24 */ /* 0x000fe2000f8e00ff */
[----:B------:R-:W-:Y:S01]  /*1a90*/  SHF.L.U32 R4, R7, 0x1f, RZ ;  /* 0x0000001f07047819 */ /* 0x000fe200000006ff */
[----:B0-----:R-:W-:-:S06]  /*1aa0*/  ULEA UR6, UR7, UR6, 0x18 ;  /* 0x0000000607067291 */ /* 0x001fcc000f8ec03f */
[----:B------:R-:W-:-:S04]  /*1ab0*/  IMAD.U32 R6, RZ, RZ, UR6 ;  /* 0x00000006ff067e24 */ /* 0x000fc8000f8e00ff */
[----:B------:R-:W-:-:S04]  /*1ac0*/  IMAD R5, R5, 0x8, R6 ;  /* 0x0000000805057824 */ /* 0x000fc800078e0206 */
[----:B------:R0:W1:Y:S01]  /*1ad0*/  SYNCS.PHASECHK.TRANS64.TRYWAIT P1, [R5+URZ], R4 ;  /* 0x00000004050075a7 */ /* 0x000062000802017f */
[----:B------:R-:W-:Y:S05]  /*1ae0*/  @!P0 BRA `(.L_x_24) ;  /* 0x0000000000048947 */ /* 0x000fea0003800000 */
[----:B------:R-:W-:Y:S01]  /*1af0*/  BPT.TRAP 0x1 ;  /* 0x000000040000795c */ /* 0x000fe20000300000 */
.L_x_24:
[----:B-1----:R-:W-:Y:S05]  /*1b00*/  @P1 BRA `(.L_x_25) ;  /* 0x0000000000081947 */ /* 0x002fea0003800000 */
[----:B------:R-:W1:Y:S02]  /*1b10*/  SYNCS.PHASECHK.TRANS64.TRYWAIT P1, [R5+URZ], R4 ;  /* 0x00000004050075a7 */ /* 0x000e64000802017f */
[----:B-1----:R-:W-:Y:S05]  /*1b20*/  @!P1 BRA `(.L_x_26) ;  /* 0x0000005400c09947 */ /* 0x002fea0003800000 */
.L_x_25:
[----:B------:R-:W-:Y:S01]  /*1b30*/  ULEA UR6, UR5, UR4, 0x8 ;  /* 0x0000000405067291 */ /* 0x000fe2000f8e403f */
[----:B------:R-:W-:Y:S01]  /*1b40*/  WARPGROUP.ARRIVE ;  /* 0x00000000000079c5 */ /* 0x000fe20000000000 */
[----:B------:R-:W-:Y:S01]  /*1b50*/  ULEA UR7, UR5, UR45, 0xa ;  /* 0x0000002d05077291 */ /* 0x000fe2000f8e503f */
[----:B------:R-:W-:Y:S01]  /*1b60*/  UMOV UR11, 0x80000020 ;  /* 0x80000020000b7882 */ /* 0x000fe20000000000 */
[----:B------:R-:W-:Y:S02]  /*1b70*/  UMOV UR9, 0x80000020 ;  /* 0x8000002000097882 */ /* 0x000fe40000000000 */
[----:B------:R-:W-:Y:S01]  /*1b80*/  UIADD3 UR12, UR7, 0x200, URZ ;  /* 0x00000200070c7890 */ /* 0x000fe2000fffe03f */
[----:B------:R-:W-:Y:S02]  /*1b90*/  UMOV UR10, UR6 ;  /* 0x00000006000a7c82 */ /* 0x000fe40008000000 */
[----:B------:R-:W-:Y:S02]  /*1ba0*/  UMOV UR8, UR7 ;  /* 0x0000000700087c82 */ /* 0x000fe40008000000 */
[----:B------:R-:W-:Y:S01]  /*1bb0*/  IGMMA.64x64x32.S8.S8 R56, gdesc[UR8], R56, gsb0 ;  /* 0x01e00000083879f1 */ /* 0x000fe20008041038 */
[----:B------:R-:W-:Y:S01]  /*1bc0*/  UMOV UR9, 0x80000020 ;  /* 0x8000002000097882 */ /* 0x000fe20000000000 */
[----:B------:R-:W-:Y:S01]  /*1bd0*/  UMOV UR8, UR12 ;  /* 0x0000000c00087c82 */ /* 0x000fe20008000000 */
[----:B------:R-:W-:-:S02]  /*1be0*/  WARPGROUP.DEPBAR.LE gsb0, 0x0 ;  /* 0x00008000000079c5 */ /* 0x000fc40000010000 */
[----:B------:R-:W-:-:S06]  /*1bf0*/  WARPGROUP.ARRIVE ;  /* 0x00000000000079c5 */ /* 0x000fcc0000000000 */
[----:B------:R-:W-:Y:S01]  /*1c00*/  IGMMA.64x64x32.S8.S8 R24, gdesc[UR8], R24, gsb0 ;  /* 0x01e00000081879f1 */ /* 0x000fe20008041018 */
        /* <DEDUP_REMOVED lines=15> */
[----:B------:R-:W-:Y:S01]  /*1d00*/  BPT.TRAP 0x1 ;  /* 0x000000040000795c */ /* 0x000fe20000300000 */
.L_x_27:
[----:B------:R-:W-:-:S13]  /*1d10*/  ISETP.NE.AND P1, PT, R22, RZ, PT ;  /* 0x000000ff1600720c */ /* 0x000fda0003f25270 */
[----:B01----:R-:W-:-:S04]  /*1d20*/  @P1 IMAD R4, R3, 0x8, R6 ;  /* 0x0000000803041824 */ /* 0x003fc800078e0206 */
[----:B------:R-:W-:-:S05]  /*1d30*/  @P1 VIADD R4, R4, 0x28 ;  /* 0x0000002804041836 */ /* 0x000fca0000000000 */
[----:B------:R-:W-:-:S04]  /*1d40*/  @P1 PRMT R4, R19, 0x654, R4 ;  /* 0x0000065413041816 */ /* 0x000fc80000000004 */
[----:B------:R0:W-:Y:S01]  /*1d50*/  @P1 SYNCS.ARRIVE.TRANS64.RED.A1T0 RZ, [R4+URZ], RZ ;  /* 0x000000ff04ff19a7 */ /* 0x0001e2000810043f */
[----:B------:R-:W-:-:S13]  /*1d60*/  ISETP.GT.U32.AND P1, PT, R18, 0x1, PT ;  /* 0x000000011200780c */ /* 0x000fda0003f24070 */
[----:B0-----:R-:W-:Y:S05]  /*1d70*/  @P1 BRA `(.L_x_28) ;  /* 0x0000000000041947 */ /* 0x001fea0003800000 */
[----:B------:R-:W-:Y:S01]  /*1d80*/  BPT.TRAP 0x1 ;  /* 0x000000040000795c */ /* 0x000fe20000300000 */
.L_x_28:
[----:B------:R-:W-:Y:S01]  /*1d90*/  UIADD3 UR5, UR5, 0x1, URZ ;  /* 0x0000000105057890 */ /* 0x000fe2000fffe03f */
[C---:B------:R-:W-:Y:S01]  /*1da0*/  ISETP.GT.AND P2, PT, R0.reuse, 0x1, PT ;  /* 0x000000010000780c */ /* 0x040fe20003f44270 */
[----:B------:R-:W-:Y:S02]  /*1db0*/  VIADD R3, R3, 0x1 ;  /* 0x0000000103037836 */ /* 0x000fe40000000000 */
[----:B------:R-:W-:Y:S01]  /*1dc0*/  UISETP.NE.AND UP0, UPT, UR5, 0x5, UPT ;  /* 0x000000050500788c */ /* 0x000fe2000bf05270 */
[----:B------:R-:W-:Y:S02]  /*1dd0*/  VIADD R0, R0, 0xffffffff ;  /* 0xffffffff00007836 */ /* 0x000fe40000000000 */
[C---:B------:R-:W-:Y:S01]  /*1de0*/  ISETP.NE.AND P1, PT, R3.reuse, 0x5, PT ;  /* 0x000000050300780c */ /* 0x040fe20003f25270 */
[----:B------:R-:W-:Y:S02]  /*1df0*/  USEL UR6, URZ, 0x1, UP0 ;  /* 0x000000013f067887 */ /* 0x000fe40008000000 */
[----:B------:R-:W-:Y:S01]  /*1e00*/  USEL UR5, UR5, URZ, UP0 ;  /* 0x0000003f05057287 */ /* 0x000fe20008000000 */
[----:B------:R-:W-:-:S03]  /*1e10*/  SEL R3, R3, RZ, P1 ;  /* 0x000000ff03037207 */ /* 0x000fc60000800000 */
[----:B------:R-:W-:Y:S01]  /*1e20*/  LOP3.LUT R7, R7, UR6, RZ, 0x3c, !PT ;  /* 0x0000000607077c12 */ /* 0x000fe2000f8e3cff */
[----:B------:R-:W-:Y:S07]  /*1e30*/  @P2 BRA `(.L_x_29) ;  /* 0xfffffffc00002947 */ /* 0x000fee000383ffff */
.L_x_22:
[----:B01----:R-:W0:Y:S02]  /*1e40*/  LDC R0, c[0x0][0x28c] ;  /* 0x0000a300ff007b82 */ /* 0x003e240000000800 */
[----:B0-----:R-:W-:-:S13]  /*1e50*/  ISETP.GE.AND P1, PT, R0, 0x1, PT ;  /* 0x000000010000780c */ /* 0x001fda0003f26270 */
[----:B------:R-:W-:Y:S05]  /*1e60*/  @!P1 BRA `(.L_x_30) ;  /* 0x0000000000449947 */ /* 0x000fea0003800000 */
[----:B------:R-:W-:Y:S05]  /*1e70*/  @!P0 BRA `(.L_x_31) ;  /* 0x0000000000048947 */ /* 0x000fea0003800000 */
[----:B------:R-:W-:Y:S01]  /*1e80*/  BPT.TRAP 0x1 ;  /* 0x000000040000795c */ /* 0x000fe20000300000 */
.L_x_31:
[----:B------:R-:W-:-:S13]  /*1e90*/  ISETP.NE.AND P0, PT, R22, RZ, PT ;  /* 0x000000ff1600720c */ /* 0x000fda0003f05270 */
[----:B------:R-:W-:-:S05]  /*1ea0*/  VOTEU.ANY UP0, P0 ;  /* 0x00000000003f7886 */ /* 0x000fca0000000100 */
[----:B------:R-:W-:-:S06]  /*1eb0*/  @UP0 UIADD3 UR4, UR44, UR41, URZ ;  /* 0x000000292c040290 */ /* 0x000fcc000fffe03f */
[----:B------:R-:W-:Y:S02]  /*1ec0*/  IMAD.U32 R4, RZ, RZ, UR4 ;  /* 0x00000004ff047e24 */ /* 0x000fe4000f8e00ff */
[----:B------:R-:W-:Y:S02]  /*1ed0*/  IMAD.U32 R3, RZ, RZ, UR4 ;  /* 0x00000004ff037e24 */ /* 0x000fe4000f8e00ff */
[----:B------:R-:W-:-:S05]  /*1ee0*/  @P0 IMAD.WIDE.U32 R4, R4, -0x33333333, RZ ;  /* 0xcccccccd04040825 */ /* 0x000fca00078e00ff */
[----:B------:R-:W-:-:S05]  /*1ef0*/  @P0 SHF.R.U32.HI R0, RZ, 0x2, R5 ;  /* 0x00000002ff000819 */ /* 0x000fca0000011605 */
[----:B------:R-:W-:-:S04]  /*1f00*/  @P0 IMAD R0, R0, -0x5, R3 ;  /* 0xfffffffb00000824 */ /* 0x000fc800078e0203 */
[----:B------:R-:W-:-:S04]  /*1f10*/  @P0 IMAD R0, R0, 0x8, R6 ;  /* 0x0000000800000824 */ /* 0x000fc800078e0206 */
[----:B------:R-:W-:-:S05]  /*1f20*/  @P0 VIADD R0, R0, 0x28 ;  /* 0x0000002800000836 */ /* 0x000fca0000000000 */
[----:B------:R-:W-:-:S04]  /*1f30*/  @P0 PRMT R0, R19, 0x654, R0 ;  /* 0x0000065413000816 */ /* 0x000fc80000000000 */
[----:B------:R0:W-:Y:S01]  /*1f40*/  @P0 SYNCS.ARRIVE.TRANS64.RED.A1T0 RZ, [R0+URZ], RZ ;  /* 0x000000ff00ff09a7 */ /* 0x0001e2000810043f */
[----:B------:R-:W-:-:S13]  /*1f50*/  ISETP.GT.U32.AND P0, PT, R18, 0x1, PT ;  /* 0x000000011200780c */ /* 0x000fda0003f04070 */
[----:B0-----:R-:W-:Y:S05]  /*1f60*/  @P0 BRA `(.L_x_30) ;  /* 0x0000000000040947 */ /* 0x001fea0003800000 */
[----:B------:R-:W-:Y:S01]  /*1f70*/  BPT.TRAP 0x1 ;  /* 0x000000040000795c */ /* 0x000fe20000300000 */
.L_x_30:
[----:B------:R-:W-:Y:S01]  /*1f80*/  IMAD.SHL.U32 R3, R100, 0x40, RZ ;  /* 0x0000004064037824 */ /* 0x000fe200078e00ff */
[----:B------:R-:W-:Y:S01]  /*1f90*/  UIADD3 UR41, UR43, UR41, URZ ;  /* 0x000000292b297290 */ /* 0x000fe2000fffe03f */
[----:B------:R-:W-:Y:S01]  /*1fa0*/  IMAD.SHL.U32 R12, R99, 0x100, RZ ;  /* 0x00000100630c7824 */ /* 0x000fe200078e00ff */
[----:B------:R-:W-:Y:S01]  /*1fb0*/  ULDC UR7, c[0x0][0x288] ;  /* 0x0000a20000077ab9 */ /* 0x000fe20000000800 */
[----:B------:R-:W-:Y:S01]  /*1fc0*/  ULDC UR10, c[0x0][0x284] ;  /* 0x0000a100000a7ab9 */ /* 0x000fe20000000800 */
[----:B------:R-:W-:Y:S01]  /*1fd0*/  UISETP.GT.U32.AND UP0, UPT, UR41, 0x4, UPT ;  /* 0x000000042900788c */ /* 0x000fe2000bf04070 */
[C---:B------:R-:W-:Y:S01]  /*1fe0*/  ISETP.GE.AND P0, PT, R3.reuse, UR7, PT ;  /* 0x0000000703007c0c */ /* 0x040fe2000bf06270 */
[----:B------:R-:W-:Y:S01]  /*1ff0*/  UISETP.GE.U32.AND UP1, UPT, UR43, 0x5, UPT ;  /* 0x000000052b00788c */ /* 0x000fe2000bf26070 */
[----:B------:R-:W-:Y:S01]  /*2000*/  SHF.R.S32.HI R104, RZ, 0x1f, R23 ;  /* 0x0000001fff687819 */ /* 0x000fe20000011417 */
[----:B------:R-:W-:Y:S01]  /*2010*/  UISETP.LT.U32.AND UP0, UPT, UR43, 0x5, UP0 ;  /* 0x000000052b00788c */ /* 0x000fe20008701070 */
[----:B------:R-:W-:Y:S01]  /*2020*/  ISETP.GE.OR P0, PT, R12, UR10, P0 ;  /* 0x0000000a0c007c0c */ /* 0x000fe20008706670 */
[----:B------:R-:W-:Y:S01]  /*2030*/  UIMAD.WIDE.U32 UR4, UR41, -0x33333333, URZ ;  /* 0xcccccccd290478a5 */ /* 0x000fe2000f8e003f */
[----:B------:R-:W-:Y:S01]  /*2040*/  LOP3.LUT R20, R3, 0x6, R94, 0xf8, !PT ;  /* 0x0000000603147812 */ /* 0x000fe200078ef85e */
[----:B------:R-:W-:Y:S01]  /*2050*/  USEL UR6, URZ, 0x1, !UP0 ;  /* 0x000000013f067887 */ /* 0x000fe2000c000000 */
[----:B------:R-:W-:-:S02]  /*2060*/  ULDC.64 UR8, c[0x0][0x5d0] ;  /* 0x0001740000087ab9 */ /* 0x000fc40000000a00 */
[----:B------:R-:W-:Y:S01]  /*2070*/  SHF.R.S32.HI R21, RZ, 0x1f, R20 ;  /* 0x0000001fff157819 */ /* 0x000fe20000011414 */
[----:B------:R-:W-:Y:S01]  /*2080*/  IMAD R0, R104, UR8, RZ ;  /* 0x0000000868007c24 */ /* 0x000fe2000f8e02ff */
[----:B------:R-:W-:Y:S02]  /*2090*/  USHF.R.U32.HI UR4, URZ, 0x2, UR5 ;  /* 0x000000023f047899 */ /* 0x000fe40008011605 */
[----:B------:R-:W-:Y:S01]  /*20a0*/  ULOP3.LUT UR40, UR40, UR6, URZ, 0x3c, !UPT ;  /* 0x0000000628287292 */ /* 0x000fe2000f8e3c3f */
[C---:B------:R-:W-:Y:S01]  /*20b0*/  IMAD R7, R23.reuse, UR9, R0 ;  /* 0x0000000917077c24 */ /* 0x040fe2000f8e0200 */
[----:B------:R-:W-:Y:S01]  /*20c0*/  UIMAD UR41, UR4, -0x5, UR41 ;  /* 0xfffffffb042978a4 */ /* 0x000fe2000f8e0229 */
[----:B------:R-:W-:Y:S01]  /*20d0*/  IMAD.WIDE.U32 R4, R23, UR8, R20 ;  /* 0x0000000817047c25 */ /* 0x000fe2000f8e0014 */
[----:B------:R-:W-:-:S03]  /*20e0*/  @UP1 ULOP3.LUT UR40, UR40, 0x1, UR4, 0x78, !UPT ;  /* 0x0000000128281892 */ /* 0x000fc6000f8e7804 */
[----:B------:R-:W-:Y:S02]  /*20f0*/  IMAD.IADD R5, R5, 0x1, R7 ;  /* 0x0000000105057824 */ /* 0x000fe400078e0207 */
[----:B------:R-:W-:Y:S01]  /*2100*/  IMAD.MOV.U32 R0, RZ, RZ, -0x1 ;  /* 0xffffffffff007424 */ /* 0x000fe200078e00ff */
[----:B------:R-:W-:Y:S06]  /*2110*/  @P0 BRA `(.L_x_32) ;  /* 0x0000003400000947 */ /* 0x000fec0003800000 */
[----:B------:R-:W0:Y:S01]  /*2120*/  LDC.64 R100, c[0x0][0x5c8] ;  /* 0x00017200ff647b82 */ /* 0x000e220000000a00 */
[----:B------:R-:W-:Y:S01]  /*2130*/  IMAD.WIDE R10, R99, 0x100, R88 ;  /* 0x00000100630a7825 */ /* 0x000fe200078e0258 */
[----:B------:R-:W-:Y:S01]  /*2140*/  ULDC.64 UR4, c[0x0][0x5c0] ;  /* 0x0001700000047ab9 */ /* 0x000fe20000000a00 */
[----:B------:R-:W-:Y:S02]  /*2150*/  BSSY B0, `(.L_x_32) ;  /* 0x000033c000007945 */ /* 0x000fe40003800000 */
[----:B------:R-:W-:Y:S02]  /*2160*/  IMAD.IADD R99, R97, 0x1, -R12 ;  /* 0x0000000161637824 */ /* 0x000fe400078e0a0c */
[----:B------:R-:W-:Y:S02]  /*2170*/  IMAD.IADD R3, R92, 0x1, -R3 ;  /* 0x000000015c037824 */ /* 0x000fe400078e0a03 */
[-C--:B0-----:R-:W-:Y:S01]  /*2180*/  IMAD R6, R11, R100.reuse, RZ ;  /* 0x000000640b067224 */ /* 0x081fe200078e02ff */
[----:B------:R-:W-:Y:S01]  /*2190*/  SHF.L.U64.HI R13, R100, 0x7, R101 ;  /* 0x00000007640d7819 */ /* 0x000fe20000010265 */
[----:B------:R-:W-:-:S04]  /*21a0*/  IMAD.WIDE.U32 R4, R10, R100, R4 ;  /* 0x000000640a047225 */ /* 0x000fc800078e0004 */
[----:B------:R-:W-:Y:S01]  /*21b0*/  IMAD R7, R10, R101, R6 ;  /* 0x000000650a077224 */ /* 0x000fe200078e0206 */
[----:B------:R-:W-:Y:S01]  /*21c0*/  IADD3 R14, P0, R4, UR4, RZ ;  /* 0x00000004040e7c10 */ /* 0x000fe2000ff1e0ff */
[C---:B------:R-:W-:Y:S02]  /*21d0*/  IMAD.SHL.U32 R9, R100.reuse, 0x80, RZ ;  /* 0x0000008064097824 */ /* 0x040fe400078e00ff */
[----:B------:R-:W-:Y:S01]  /*21e0*/  IMAD.IADD R7, R5, 0x1, R7 ;  /* 0x0000000105077824 */ /* 0x000fe200078e0207 */
[-C--:B------:R-:W-:Y:S02]  /*21f0*/  LEA R4, P1, R100, R14.reuse, 0x3 ;  /* 0x0000000e64047211 */ /* 0x080fe400078218ff */
[----:B------:R-:W-:Y:S02]  /*2200*/  IADD3 R6, P2, R9, R14, RZ ;  /* 0x0000000e09067210 */ /* 0x000fe40007f5e0ff */
[----:B------:R-:W-:Y:S02]  /*2210*/  IADD3.X R15, R7, UR5, RZ, P0, !PT ;  /* 0x00000005070f7c10 */ /* 0x000fe400087fe4ff */
[----:B-----5:R-:W-:-:S02]  /*2220*/  ISETP.NE.AND P0, PT, R91, RZ, PT ;  /* 0x000000ff5b00720c */ /* 0x020fc40003f05270 */
[----:B------:R-:W-:Y:S01]  /*2230*/  LEA.HI.X R5, R100, R15, R101, 0x3, P1 ;  /* 0x0000000f64057211 */ /* 0x000fe200008f1c65 */
[----:B------:R-:W-:Y:S01]  /*2240*/  IMAD.X R7, R13, 0x1, R15, P2 ;  /* 0x000000010d077824 */ /* 0x000fe200010e060f */
[----:B------:R-:W-:-:S05]  /*2250*/  IADD3 R8, P1, R9, R4, RZ ;  /* 0x0000000409087210 */ /* 0x000fca0007f3e0ff */
[----:B------:R-:W-:-:S04]  /*2260*/  IMAD.X R9, R13, 0x1, R5, P1 ;  /* 0x000000010d097824 */ /* 0x000fc800008e0605 */
[----:B------:R-:W-:Y:S05]  /*2270*/  @!P0 BRA `(.L_x_33) ;  /* 0x0000002400948947 */ /* 0x000fea0003800000 */
[----:B------:R-:W0:Y:S01]  /*2280*/  LDC.64 R102, c[0x0][0x5b0] ;  /* 0x00016c00ff667b82 */ /* 0x000e220000000a00 */
[----:B------:R-:W-:Y:S01]  /*2290*/  ULDC.64 UR4, c[0x0][0x5b8] ;  /* 0x00016e0000047ab9 */ /* 0x000fe20000000a00 */
[----:B------:R-:W-:Y:S01]  /*22a0*/  ISETP.GE.AND P0, PT, R99, 0x1, PT ;  /* 0x000000016300780c */ /* 0x000fe20003f06270 */
[----:B------:R-:W-:Y:S01]  /*22b0*/  IMAD R100, R104, UR4, RZ ;  /* 0x0000000468647c24 */ /* 0x000fe2000f8e02ff */
[----:B------:R-:W-:Y:S01]  /*22c0*/  BSSY B1, `(.L_x_34) ;  /* 0x0000010000017945 */ /* 0x000fe20003800000 */
[----:B------:R-:W-:Y:S01]  /*22d0*/  IMAD.WIDE.U32 R20, R23, UR4, R20 ;  /* 0x0000000417147c25 */ /* 0x000fe2000f8e0014 */
[----:B------:R-:W-:Y:S02]  /*22e0*/  ISETP.LT.OR P3, PT, R3, 0x1, !P0 ;  /* 0x000000010300780c */ /* 0x000fe40004761670 */
[----:B------:R-:W1:Y:S01]  /*22f0*/  LDC.64 R12, c[0x0][0x5a8] ;  /* 0x00016a00ff0c7b82 */ /* 0x000e620000000a00 */
[----:B------:R-:W-:Y:S02]  /*2300*/  IMAD R23, R23, UR5, R100 ;  /* 0x0000000517177c24 */ /* 0x000fe4000f8e0264 */
[----:B------:R-:W-:-:S02]  /*2310*/  IMAD.MOV.U32 R100, RZ, RZ, R20 ;  /* 0x000000ffff647224 */ /* 0x000fc400078e0014 */
[----:B------:R-:W-:Y:S02]  /*2320*/  IMAD.IADD R101, R21, 0x1, R23 ;  /* 0x0000000115657824 */ /* 0x000fe400078e0217 */
[-C--:B0-----:R-:W-:Y:S01]  /*2330*/  IMAD R23, R11, R102.reuse, RZ ;  /* 0x000000660b177224 */ /* 0x081fe200078e02ff */
[----:B------:R-:W-:Y:S01]  /*2340*/  SHF.L.U64.HI R107, R102, 0x3, R103 ;  /* 0x00000003666b7819 */ /* 0x000fe20000010267 */
[----:B------:R-:W-:-:S04]  /*2350*/  IMAD.WIDE.U32 R104, R10, R102, R100 ;  /* 0x000000660a687225 */ /* 0x000fc800078e0064 */
[----:B------:R-:W-:Y:S01]  /*2360*/  IMAD R111, R10, R103, R23 ;  /* 0x000000670a6f7224 */ /* 0x000fe200078e0217 */
[----:B-1----:R-:W-:Y:S01]  /*2370*/  IADD3 R104, P1, R104, R12, RZ ;  /* 0x0000000c68687210 */ /* 0x002fe20007f3e0ff */
[----:B------:R-:W-:-:S03]  /*2380*/  IMAD.SHL.U32 R106, R102, 0x8, RZ ;  /* 0x00000008666a7824 */ /* 0x000fc600078e00ff */
[----:B------:R-:W-:Y:S01]  /*2390*/  IADD3.X R105, R13, R105, R111, P1, !PT ;  /* 0x000000690d697210 */ /* 0x000fe20000ffe46f */
[----:B------:R-:W-:Y:S08]  /*23a0*/  @P3 BRA `(.L_x_35) ;  /* 0x0000000000043947 */ /* 0x000ff00003800000 */
[----:B------:R0:W5:Y:S02]  /*23b0*/  LDG.E.U8 R98, desc[UR38][R104.64] ;  /* 0x0000002668627981 */ /* 0x000164000c1e1100 */
.L_x_35:
[----:B------:R-:W-:Y:S05]  /*23c0*/  BSYNC B1 ;  /* 0x0000000000017941 */ /* 0x000fea0003800000 */
.L_x_34:
[----:B-----5:R-:W-:Y:S01]  /*23d0*/  LOP3.LUT R23, R98, 0xffff, RZ, 0xc0, !PT ;  /* 0x0000ffff62177812 */ /* 0x020fe200078ec0ff */
[----:B------:R-:W-:Y:S01]  /*23e0*/  IMAD.WIDE.U32 R108, R10, R102, R106 ;  /* 0x000000660a6c7225 */ /* 0x000fe200078e006a */
[----:B------:R-:W-:Y:S01]  /*23f0*/  ISETP.LT.OR P4, PT, R3, 0x2, !P0 ;  /* 0x000000020300780c */ /* 0x000fe20004781670 */
[----:B------:R-:W-:Y:S01]  /*2400*/  BSSY B1, `(.L_x_36) ;  /* 0x000000e000017945 */ /* 0x000fe20003800000 */
[----:B------:R-:W-:Y:S01]  /*2410*/  PRMT R110, R23, 0x8880, RZ ;  /* 0x00008880176e7816 */ /* 0x000fe200000000ff */
[----:B------:R-:W-:Y:S01]  /*2420*/  IMAD.IADD R109, R111, 0x1, R109 ;  /* 0x000000016f6d7824 */ /* 0x000fe200078e026d */
[----:B------:R-:W-:Y:S02]  /*2430*/  IADD3 R108, P2, P5, R20, R12, R108 ;  /* 0x0000000c146c7210 */ /* 0x000fe40007d5e06c */
[----:B------:R-:W-:Y:S01]  /*2440*/  ISETP.GE.AND P1, PT, R99, 0x9, PT ;  /* 0x000000096300780c */ /* 0x000fe20003f26270 */
[----:B------:R-:W-:Y:S01]  /*2450*/  IMAD R23, R110, R91, RZ ;  /* 0x0000005b6e177224 */ /* 0x000fe200078e02ff */
[----:B------:R-:W-:-:S02]  /*2460*/  IADD3.X R109, R101, R13, R109, P2, P5 ;  /* 0x0000000d656d7210 */ /* 0x000fc400017ea46d */
[----:B------:R-:W-:Y:S01]  /*2470*/  ISETP.LT.OR P2, PT, R3, 0x1, !P1 ;  /* 0x000000010300780c */ /* 0x000fe20004f41670 */
[----:B------:R-:W-:-:S05]  /*2480*/  @!P3 IMAD R111, R56, R90, R23 ;  /* 0x0000005a386fb224 */ /* 0x000fca00078e0217 */
[----:B------:R1:W-:Y:S01]  /*2490*/  @!P3 STG.E.U8 desc[UR38][R14.64], R111 ;  /* 0x0000006f0e00b986 */ /* 0x0003e2000c101126 */
[----:B------:R-:W-:Y:S06]  /*24a0*/  @P4 BRA `(.L_x_37) ;  /* 0x00000000000c4947 */ /* 0x000fec0003800000 */
[----:B------:R-:W2:Y:S02]  /*24b0*/  LDG.E.U8 R98, desc[UR38][R104.64+0x1] ;  /* 0x0000012668627981 */ /* 0x000ea4000c1e1100 */
[----:B--2---:R-:W-:-:S05]  /*24c0*/  PRMT R56, R98, 0x8880, RZ ;  /* 0x0000888062387816 */ /* 0x004fca00000000ff */
[----:B------:R-:W-:-:S07]  /*24d0*/  IMAD R23, R56, R91, RZ ;  /* 0x0000005b38177224 */ /* 0x000fce00078e02ff */
.L_x_37:
[----:B------:R-:W-:Y:S05]  /*24e0*/  BSYNC B1 ;  /* 0x0000000000017941 */ /* 0x000fea0003800000 */
.L_x_36:
[----:B------:R-:W-:Y:S01]  /*24f0*/  @!P4 IMAD R57, R57, R90, R23 ;  /* 0x0000005a3939c224 */ /* 0x000fe200078e0217 */
[----:B------:R-:W-:Y:S04]  /*2500*/  BSSY B1, `(.L_x_38) ;  /* 0x0000006000017945 */ /* 0x000fe80003800000 */
[----:B------:R2:W-:Y:S01]  /*2510*/  @!P4 STG.E.U8 desc[UR38][R14.64+0x1], R57 ;  /* 0x000001390e00c986 */ /* 0x0005e2000c101126 */
[----:B------:R-:W-:Y:S05]  /*2520*/  @P2 BRA `(.L_x_39) ;  /* 0x00000000000c2947 */ /* 0x000fea0003800000 */
[----:B------:R-:W3:Y:S02]  /*2530*/  LDG.E.U8 R98, desc[UR38][R108.64] ;  /* 0x000000266c627981 */ /* 0x000ee4000c1e1100 */
[----:B---3--:R-:W-:-:S05]  /*2540*/  PRMT R56, R98, 0x8880, RZ ;  /* 0x0000888062387816 */ /* 0x008fca00000000ff */
[----:B------:R-:W-:-:S07]  /*2550*/  IMAD R23, R56, R91, RZ ;  /* 0x0000005b38177224 */ /* 0x000fce00078e02ff */
.L_x_39:
[----:B------:R-:W-:Y:S05]  /*2560*/  BSYNC B1 ;  /* 0x0000000000017941 */ /* 0x000fea0003800000 */
.L_x_38:
[C---:B------:R-:W-:Y:S01]  /*2570*/  ISETP.LT.OR P4, PT, R3.reuse, 0x2, !P1 ;  /* 0x000000020300780c */ /* 0x040fe20004f81670 */
[----:B--2---:R-:W-:Y:S01]  /*2580*/  @!P2 IMAD R57, R58, R90, R23 ;  /* 0x0000005a3a39a224 */ /* 0x004fe200078e0217 */
[----:B------:R-:W-:Y:S01]  /*2590*/  BSSY B1, `(.L_x_40) ;  /* 0x0000009000017945 */ /* 0x000fe20003800000 */
[C---:B------:R-:W-:Y:S02]  /*25a0*/  ISETP.LT.OR P3, PT, R3.reuse, 0x9, !P0 ;  /* 0x000000090300780c */ /* 0x040fe40004761670 */
[C---:B------:R-:W-:Y:S01]  /*25b0*/  ISETP.LT.OR P5, PT, R3.reuse, 0xa, !P0 ;  /* 0x0000000a0300780c */ /* 0x040fe200047a1670 */
[----:B------:R2:W-:Y:S01]  /*25c0*/  @!P2 STG.E.U8 desc[UR38][R4.64], R57 ;  /* 0x000000390400a986 */ /* 0x0005e2000c101126 */
[----:B------:R-:W-:-:S06]  /*25d0*/  ISETP.LT.OR P2, PT, R3, 0x9, !P1 ;  /* 0x000000090300780c */ /* 0x000fcc0004f41670 */
[----:B------:R-:W-:Y:S07]  /*25e0*/  @P4 BRA `(.L_x_41) ;  /* 0x00000000000c4947 */ /* 0x000fee0003800000 */
[----:B------:R-:W3:Y:S02]  /*25f0*/  LDG.E.U8 R98, desc[UR38][R108.64+0x1] ;  /* 0x000001266c627981 */ /* 0x000ee4000c1e1100 */
[----:B---3--:R-:W-:-:S05]  /*2600*/  PRMT R56, R98, 0x8880, RZ ;  /* 0x0000888062387816 */ /* 0x008fca00000000ff */
[----:B------:R-:W-:-:S07]  /*2610*/  IMAD R23, R56, R91, RZ ;  /* 0x0000005b38177224 */ /* 0x000fce00078e02ff */
.L_x_41:
[----:B------:R-:W-:Y:S05]  /*2620*/  BSYNC B1 ;  /* 0x0000000000017941 */ /* 0x000fea0003800000 */
.L_x_40:
[----:B------:R-:W-:Y:S01]  /*2630*/  @!P4 IMAD R59, R59, R90, R23 ;  /* 0x0000005a3b3bc224 */ /* 0x000fe200078e0217 */
[----:B------:R-:W-:Y:S04]  /*2640*/  BSSY B1, `(.L_x_42) ;  /* 0x0000006000017945 */ /* 0x000fe80003800000 */
[----:B------:R3:W-:Y:S01]  /*2650*/  @!P4 STG.E.U8 desc[UR38][R4.64+0x1], R59 ;  /* 0x0000013b0400c986 */ /* 0x0007e2000c101126 */
[----:B------:R-:W-:Y:S05]  /*2660*/  @P3 BRA `(.L_x_43) ;  /* 0x00000000000c3947 */ /* 0x000fea0003800000 */
[----:B------:R-:W4:Y:S02]  /*2670*/  LDG.E.U8 R98, desc[UR38][R104.64+0x8] ;  /* 0x0000082668627981 */ /* 0x000f24000c1e1100 */
[----:B----4-:R-:W-:-:S05]  /*2680*/  PRMT R56, R98, 0x8880, RZ ;  /* 0x0000888062387816 */ /* 0x010fca00000000ff */
[----:B------:R-:W-:-:S07]  /*2690*/  IMAD R23, R56, R91, RZ ;  /* 0x0000005b38177224 */ /* 0x000fce00078e02ff */
.L_x_43:
[----:B------:R-:W-:Y:S05]  /*26a0*/  BSYNC B1 ;  /* 0x0000000000017941 */ /* 0x000fea0003800000 */
.L_x_42:
[----:B--2---:R-:W-:Y:S01]  /*26b0*/  @!P3 IMAD R57, R60, R90, R23 ;  /* 0x0000005a3c39b224 */ /* 0x004fe200078e0217 */
[----:B------:R-:W-:Y:S04]  /*26c0*/  BSSY B1, `(.L_x_44) ;  /* 0x0000006000017945 */ /* 0x000fe80003800000 */
[----:B------:R2:W-:Y:S01]  /*26d0*/  @!P3 STG.E.U8 desc[UR38][R14.64+0x8], R57 ;  /* 0x000008390e00b986 */ /* 0x0005e2000c101126 */
[----:B------:R-:W-:Y:S05]  /*26e0*/  @P5 BRA `(.L_x_45) ;  /* 0x00000000000c5947 */ /* 0x000fea0003800000 */
[----:B------:R-:W4:Y:S02]  /*26f0*/  LDG.E.U8 R98, desc[UR38][R104.64+0x9] ;  /* 0x0000092668627981 */ /* 0x000f24000c1e1100 */
[----:B----4-:R-:W-:-:S05]  /*2700*/  PRMT R56, R98, 0x8880, RZ ;  /* 0x0000888062387816 */ /* 0x010fca00000000ff */
[----:B------:R-:W-:-:S07]  /*2710*/  IMAD R23, R56, R91, RZ ;  /* 0x0000005b38177224 */ /* 0x000fce00078e02ff */
.L_x_45:
[----:B------:R-:W-:Y:S05]  /*2720*/  BSYNC B1 ;  /* 0x0000000000017941 */ /* 0x000fea0003800000 */
.L_x_44:
[----:B------:R-:W-:Y:S01]  /*2730*/  @!P5 IMAD R61, R61, R90, R23 ;  /* 0x0000005a3d3dd224 */ /* 0x000fe200078e0217 */
[----:B------:R-:W-:Y:S04]  /*2740*/  BSSY B1, `(.L_x_46) ;  /* 0x0000006000017945 */ /* 0x000fe80003800000 */
[----:B------:R4:W-:Y:S01]  /*2750*/  @!P5 STG.E.U8 desc[UR38][R14.64+0x9], R61 ;  /* 0x0000093d0e00d986 */ /* 0x0009e2000c101126 */
[----:B------:R-:W-:Y:S05]  /*2760*/  @P2 BRA `(.L_x_47) ;  /* 0x00000000000c2947 */ /* 0x000fea0003800000 */
[----:B------:R-:W5:Y:S02]  /*2770*/  LDG.E.U8 R98, desc[UR38][R108.64+0x8] ;  /* 0x000008266c627981 */ /* 0x000f64000c1e1100 */
[----:B-----5:R-:W-:-:S05]  /*2780*/  PRMT R56, R98, 0x8880, RZ ;  /* 0x0000888062387816 */ /* 0x020fca00000000ff */
[----:B------:R-:W-:-:S07]  /*2790*/  IMAD R23, R56, R91, RZ ;  /* 0x0000005b38177224 */ /* 0x000fce00078e02ff */
.L_x_47:
[----:B------:R-:W-:Y:S05]  /*27a0*/  BSYNC B1 ;  /* 0x0000000000017941 */ /* 0x000fea0003800000 */
.L_x_46:
        /* <DEDUP_REMOVED lines=8> */
[----:B------:R-:W5:Y:S02]  /*2830*/  LDG.E.U8 R98, desc[UR38][R108.64+0x9] ;  /* 0x000009266c627981 */ /* 0x000f64000c1e1100 */
[----:B-----5:R-:W-:-:S05]  /*2840*/  PRMT R56, R98, 0x8880, RZ ;  /* 0x0000888062387816 */ /* 0x020fca00000000ff */
[----:B------:R-:W-:-:S07]  /*2850*/  IMAD R23, R56, R91, RZ ;  /* 0x0000005b38177224 */ /* 0x000fce00078e02ff */
.L_x_49:
[----:B------:R-:W-:Y:S05]  /*2860*/  BSYNC B1 ;  /* 0x0000000000017941 */ /* 0x000fea0003800000 */
.L_x_48:
[----:B------:R-:W-:Y:S01]  /*2870*/  @!P4 IMAD R63, R63, R90, R23 ;  /* 0x0000005a3f3fc224 */ /* 0x000fe200078e0217 */
[----:B------:R-:W-:Y:S04]  /*2880*/  BSSY B1, `(.L_x_50) ;  /* 0x0000006000017945 */ /* 0x000fe80003800000 */
[----:B------:R0:W-:Y:S01]  /*2890*/  @!P4 STG.E.U8 desc[UR38][R4.64+0x9], R63 ;  /* 0x0000093f0400c986 */ /* 0x0001e2000c101126 */
[----:B------:R-:W-:Y:S05]  /*28a0*/  @P3 BRA `(.L_x_51) ;  /* 0x00000000000c3947 */ /* 0x000fea0003800000 */
[----:B------:R-:W5:Y:S02]  /*28b0*/  LDG.E.U8 R98, desc[UR38][R104.64+0x10] ;  /* 0x0000102668627981 */ /* 0x000f64000c1e1100 */
[----:B-----5:R-:W-:-:S05]  /*28c0*/  PRMT R56, R98, 0x8880, RZ ;  /* 0x0000888062387816 */ /* 0x020fca00000000ff */
[----:B------:R-:W-:-:S07]  /*28d0*/  IMAD R23, R56, R91, RZ ;  /* 0x0000005b38177224 */ /* 0x000fce00078e02ff */
.L_x_51:
[----:B------:R-:W-:Y:S05]  /*28e0*/  BSYNC B1 ;  /* 0x0000000000017941 */ /* 0x000fea0003800000 */
.L_x_50:
[----:B--2---:R-:W-:Y:S01]  /*28f0*/  @!P3 IMAD R57, R64, R90, R23 ;  /* 0x0000005a4039b224 */ /* 0x004fe200078e0217 */
[----:B------:R-:W-:Y:S04]  /*2900*/  BSSY B1, `(.L_x_52) ;  /* 0x0000006000017945 */ /* 0x000fe80003800000 */
[----:B------:R2:W-:Y:S01]  /*2910*/  @!P3 STG.E.U8 desc[UR38][R14.64+0x10], R57 ;  /* 0x000010390e00b986 */ /* 0x0005e2000c101126 */
[----:B------:R-:W-:Y:S05]  /*2920*/  @P5 BRA `(.L_x_53) ;  /* 0x00000000000c5947 */ /* 0x000fea0003800000 */
[----:B------:R-:W5:Y:S02]  /*2930*/  LDG.E.U8 R98, desc[UR38][R104.64+0x11] ;  /* 0x0000112668627981 */ /* 0x000f64000c1e1100 */
[----:B-----5:R-:W-:-:S05]  /*2940*/  PRMT R56, R98, 0x8880, RZ ;  /* 0x0000888062387816 */ /* 0x020fca00000000ff */
[----:B------:R-:W-:-:S07]  /*2950*/  IMAD R23, R56, R91, RZ ;  /* 0x0000005b38177224 */ /* 0x000fce00078e02ff */
.L_x_53:
[----:B------:R-:W-:Y:S05]  /*2960*/  BSYNC B1 ;  /* 0x0000000000017941 */ /* 0x000fea0003800000 */
.L_x_52:
[----:B------:R-:W-:Y:S01]  /*2970*/  @!P5 IMAD R65, R65, R90, R23 ;  /* 0x0000005a4141d224 */ /* 0x000fe200078e0217 */
[----:B------:R-:W-:Y:S04]  /*2980*/  BSSY B1, `(.L_x_54) ;  /* 0x0000006000017945 */ /* 0x000fe80003800000 */
[----:B------:R0:W-:Y:S01]  /*2990*/  @!P5 STG.E.U8 desc[UR38][R14.64+0x11], R65 ;  /* 0x000011410e00d986 */ /* 0x0001e2000c101126 */
[----:B------:R-:W-:Y:S05]  /*29a0*/  @P2 BRA `(.L_x_55) ;  /* 0x00000000000c2947 */ /* 0x000fea0003800000 */
[----:B------:R-:W5:Y:S02]  /*29b0*/  LDG.E.U8 R98, desc[UR38][R108.64+0x10] ;  /* 0x000010266c627981 */ /* 0x000f64000c1e1100 */
[----:B-----5:R-:W-:-:S05]  /*29c0*/  PRMT R56, R98, 0x8880, RZ ;  /* 0x0000888062387816 */ /* 0x020fca00000000ff */
[----:B------:R-:W-:-:S07]  /*29d0*/  IMAD R23, R56, R91, RZ ;  /* 0x0000005b38177224 */ /* 0x000fce00078e02ff */
.L_x_55:
[----:B------:R-:W-:Y:S05]  /*29e0*/  BSYNC B1 ;  /* 0x0000000000017941 */ /* 0x000fea0003800000 */
.L_x_54:
        /* <DEDUP_REMOVED lines=11> */
.L_x_57:
[----:B------:R-:W-:Y:S05]  /*2aa0*/  BSYNC B1 ;  /* 0x0000000000017941 */ /* 0x000fea0003800000 */
.L_x_56:
[----:B------:R-:W-:Y:S01]  /*2ab0*/  @!P4 IMAD R67, R67, R90, R23 ;  /* 0x0000005a4343c224 */ /* 0x000fe200078e0217 */
[----:B------:R-:W-:Y:S04]  /*2ac0*/  BSSY B1, `(.L_x_58) ;  /* 0x0000006000017945 */ /* 0x000fe80003800000 */
[----:B------:R0:W-:Y:S01]  /*2ad0*/  @!P4 STG.E.U8 desc[UR38][R4.64+0x11], R67 ;  /* 0x000011430400c986 */ /* 0x0001e2000c101126 */
[----:B------:R-:W-:Y:S05]  /*2ae0*/  @P3 BRA `(.L_x_59) ;  /* 0x00000000000c3947 */ /* 0x000fea0003800000 */
[----:B------:R-:W5:Y:S02]  /*2af0*/  LDG.E.U8 R98, desc[UR38][R104.64+0x18] ;  /* 0x0000182668627981 */ /* 0x000f64000c1e1100 */
[----:B-----5:R-:W-:-:S05]  /*2b00*/  PRMT R56, R98, 0x8880, RZ ;  /* 0x0000888062387816 */ /* 0x020fca00000000ff */
[----:B------:R-:W-:-:S07]  /*2b10*/  IMAD R23, R56, R91, RZ ;  /* 0x0000005b38177224 */ /* 0x000fce00078e02ff */
.L_x_59:
[----:B------:R-:W-:Y:S05]  /*2b20*/  BSYNC B1 ;  /* 0x0000000000017941 */ /* 0x000fea0003800000 */
.L_x_58:
[----:B--2---:R-:W-:Y:S01]  /*2b30*/  @!P3 IMAD R57, R68, R90, R23 ;  /* 0x0000005a4439b224 */ /* 0x004fe200078e0217 */
[----:B------:R-:W-:Y:S04]  /*2b40*/  BSSY B1, `(.L_x_60) ;  /* 0x0000006000017945 */ /* 0x000fe80003800000 */
[----:B------:R2:W-:Y:S01]  /*2b50*/  @!P3 STG.E.U8 desc[UR38][R14.64+0x18], R57 ;  /* 0x000018390e00b986 */ /* 0x0005e2000c101126 */
[----:B------:R-:W-:Y:S05]  /*2b60*/  @P5 BRA `(.L_x_61) ;  /* 0x00000000000c5947 */ /* 0x000fea0003800000 */
[----:B------:R-:W5:Y:S02]  /*2b70*/  LDG.E.U8 R98, desc[UR38][R104.64+0x19] ;  /* 0x0000192668627981 */ /* 0x000f64000c1e1100 */
[----:B-----5:R-:W-:-:S05]  /*2b80*/  PRMT R56, R98, 0x8880, RZ ;  /* 0x0000888062387816 */ /* 0x020fca00000000ff */
[----:B------:R-:W-:-:S07]  /*2b90*/  IMAD R23, R56, R91, RZ ;  /* 0x0000005b38177224 */ /* 0x000fce00078e02ff */
.L_x_61:
[----:B------:R-:W-:Y:S05]  /*2ba0*/  BSYNC B1 ;  /* 0x0000000000017941 */ /* 0x000fea0003800000 */
.L_x_60:
[----:B------:R-:W-:Y:S01]  /*2bb0*/  @!P5 IMAD R69, R69, R90, R23 ;  /* 0x0000005a4545d224 */ /* 0x000fe200078e0217 */
[----:B------:R-:W-:Y:S04]  /*2bc0*/  BSSY B1, `(.L_x_62) ;  /* 0x0000006000017945 */ /* 0x000fe80003800000 */
[----:B------:R0:W-:Y:S01]  /*2bd0*/  @!P5 STG.E.U8 desc[UR38][R14.64+0x19], R69 ;  /* 0x000019450e00d986 */ /* 0x0001e2000c101126 */
[----:B------:R-:W-:Y:S05]  /*2be0*/  @P2 BRA `(.L_x_63) ;  /* 0x00000000000c2947 */ /* 0x000fea0003800000 */
[----:B------:R-:W5:Y:S02]  /*2bf0*/  LDG.E.U8 R98, desc[UR38][R108.64+0x18] ;  /* 0x000018266c627981 */ /* 0x000f64000c1e1100 */
[----:B-----5:R-:W-:-:S05]  /*2c00*/  PRMT R56, R98, 0x8880, RZ ;  /* 0x0000888062387816 */ /* 0x020fca00000000ff */
[----:B------:R-:W-:-:S07]  /*2c10*/  IMAD R23, R56, R91, RZ ;  /* 0x0000005b38177224 */ /* 0x000fce00078e02ff */
.L_x_63:
[----:B------:R-:W-:Y:S05]  /*2c20*/  BSYNC B1 ;  /* 0x0000000000017941 */ /* 0x000fea0003800000 */
.L_x_62:
        /* <DEDUP_REMOVED lines=11> */
.L_x_65:
[----:B------:R-:W-:Y:S05]  /*2ce0*/  BSYNC B1 ;  /* 0x0000000000017941 */ /* 0x000fea0003800000 */
.L_x_64:
[----:B------:R-:W-:Y:S01]  /*2cf0*/  @!P4 IMAD R71, R71, R90, R23 ;  /* 0x0000005a4747c224 */ /* 0x000fe200078e0217 */
[----:B------:R-:W-:Y:S04]  /*2d00*/  BSSY B1, `(.L_x_66) ;  /* 0x0000006000017945 */ /* 0x000fe80003800000 */
[----:B------:R0:W-:Y:S01]  /*2d10*/  @!P4 STG.E.U8 desc[UR38][R4.64+0x19], R71 ;  /* 0x000019470400c986 */ /* 0x0001e2000c101126 */
[----:B------:R-:W-:Y:S05]  /*2d20*/  @P3 BRA `(.L_x_67) ;  /* 0x00000000000c3947 */ /* 0x000fea0003800000 */
[----:B------:R-:W5:Y:S02]  /*2d30*/  LDG.E.U8 R98, desc[UR38][R104.64+0x20] ;  /* 0x0000202668627981 */ /* 0x000f64000c1e1100 */
[----:B-----5:R-:W-:-:S05]  /*2d40*/  PRMT R56, R98, 0x8880, RZ ;  /* 0x0000888062387816 */ /* 0x020fca00000000ff */
[----:B------:R-:W-:-:S07]  /*2d50*/  IMAD R23, R56, R91, RZ ;  /* 0x0000005b38177224 */ /* 0x000fce00078e02ff */
.L_x_67:
[----:B------:R-:W-:Y:S05]  /*2d60*/  BSYNC B1 ;  /* 0x0000000000017941 */ /* 0x000fea0003800000 */
.L_x_66:
[----:B--2---:R-:W-:Y:S01]  /*2d70*/  @!P3 IMAD R57, R72, R90, R23 ;  /* 0x0000005a4839b224 */ /* 0x004fe200078e0217 */
[----:B------:R-:W-:Y:S04]  /*2d80*/  BSSY B1, `(.L_x_68) ;  /* 0x0000006000017945 */ /* 0x000fe80003800000 */
[----:B------:R2:W-:Y:S01]  /*2d90*/  @!P3 STG.E.U8 desc[UR38][R14.64+0x20], R57 ;  /* 0x000020390e00b986 */ /* 0x0005e2000c101126 */
[----:B------:R-:W-:Y:S05]  /*2da0*/  @P5 BRA `(.L_x_69) ;  /* 0x00000000000c5947 */ /* 0x000fea0003800000 */
[----:B------:R-:W5:Y:S02]  /*2db0*/  LDG.E.U8 R98, desc[UR38][R104.64+0x21] ;  /* 0x0000212668627981 */ /* 0x000f64000c1e1100 */
[----:B-----5:R-:W-:-:S05]  /*2dc0*/  PRMT R56, R98, 0x8880, RZ ;  /* 0x0000888062387816 */ /* 0x020fca00000000ff */
[----:B------:R-:W-:-:S07]  /*2dd0*/  IMAD R23, R56, R91, RZ ;  /* 0x0000005b38177224 */ /* 0x000fce00078e02ff */
.L_x_69:
[----:B------:R-:W-:Y:S05]  /*2de0*/  BSYNC B1 ;  /* 0x0000000000017941 */ /* 0x000fea0003800000 */
.L_x_68:
[----:B------:R-:W-:Y:S01]  /*2df0*/  @!P5 IMAD R73, R73, R90, R23 ;  /* 0x0000005a4949d224 */ /* 0x000fe200078e0217 */
[----:B------:R-:W-:Y:S04]  /*2e00*/  BSSY B1, `(.L_x_70) ;  /* 0x0000006000017945 */ /* 0x000fe80003800000 */
[----:B------:R0:W-:Y:S01]  /*2e10*/  @!P5 STG.E.U8 desc[UR38][R14.64+0x21], R73 ;  /* 0x000021490e00d986 */ /* 0x0001e2000c101126 */
[----:B------:R-:W-:Y:S05]  /*2e20*/  @P2 BRA `(.L_x_71) ;  /* 0x00000000000c2947 */ /* 0x000fea0003800000 */
[----:B------:R-:W5:Y:S02]  /*2e30*/  LDG.E.U8 R98, desc[UR38][R108.64+0x20] ;  /* 0x000020266c627981 */ /* 0x000f64000c1e1100 */
[----:B-----5:R-:W-:-:S05]  /*2e40*/  PRMT R56, R98, 0x8880, RZ ;  /* 0x0000888062387816 */ /* 0x020fca00000000ff */
[----:B------:R-:W-:-:S07]  /*2e50*/  IMAD R23, R56, R91, RZ ;  /* 0x0000005b38177224 */ /* 0x000fce00078e02ff */
.L_x_71:
[----:B------:R-:W-:Y:S05]  /*2e60*/  BSYNC B1 ;  /* 0x0000000000017941 */ /* 0x000fea0003800000 */
.L_x_70:
        /* <DEDUP_REMOVED lines=11> */
.L_x_73:
[----:B------:R-:W-:Y:S05]  /*2f20*/  BSYNC B1 ;  /* 0x0000000000017941 */ /* 0x000fea0003800000 */
.L_x_72:
[----:B------:R-:W-:Y:S01]  /*2f30*/  @!P4 IMAD R75, R75, R90, R23 ;  /* 0x0000005a4b4bc224 */ /* 0x000fe200078e0217 */
[----:B------:R-:W-:Y:S04]  /*2f40*/  BSSY B1, `(.L_x_74) ;  /* 0x0000006000017945 */ /* 0x000fe80003800000 */
[----:B------:R0:W-:Y:S01]  /*2f50*/  @!P4 STG.E.U8 desc[UR38][R4.64+0x21], R75 ;  /* 0x0000214b0400c986 */ /* 0x0001e2000c101126 */
[----:B------:R-:W-:Y:S05]  /*2f60*/  @P3 BRA `(.L_x_75) ;  /* 0x00000000000c3947 */ /* 0x000fea0003800000 */
[----:B------:R-:W5:Y:S02]  /*2f70*/  LDG.E.U8 R98, desc[UR38][R104.64+0x28] ;  /* 0x0000282668627981 */ /* 0x000f64000c1e1100 */
[----:B-----5:R-:W-:-:S05]  /*2f80*/  PRMT R56, R98, 0x8880, RZ ;  /* 0x0000888062387816 */ /* 0x020fca00000000ff */
[----:B------:R-:W-:-:S07]  /*2f90*/  IMAD R23, R56, R91, RZ ;  /* 0x0000005b38177224 */ /* 0x000fce00078e02ff */
.L_x_75:
[----:B------:R-:W-:Y:S05]  /*2fa0*/  BSYNC B1 ;  /* 0x0000000000017941 */ /* 0x000fea0003800000 */
.L_x_74:
[----:B--2---:R-:W-:Y:S01]  /*2fb0*/  @!P3 IMAD R57, R76, R90, R23 ;  /* 0x0000005a4c39b224 */ /* 0x004fe200078e0217 */
[----:B------:R-:W-:Y:S04]  /*2fc0*/  BSSY B1, `(.L_x_76) ;  /* 0x0000006000017945 */ /* 0x000fe80003800000 */
[----:B------:R2:W-:Y:S01]  /*2fd0*/  @!P3 STG.E.U8 desc[UR38][R14.64+0x28], R57 ;  /* 0x000028390e00b986 */ /* 0x0005e2000c101126 */
[----:B------:R-:W-:Y:S05]  /*2fe0*/  @P5 BRA `(.L_x_77) ;  /* 0x00000000000c5947 */ /* 0x000fea0003800000 */
[----:B------:R-:W5:Y:S02]  /*2ff0*/  LDG.E.U8 R98, desc[UR38][R104.64+0x29] ;  /* 0x0000292668627981 */ /* 0x000f64000c1e1100 */
[----:B-----5:R-:W-:-:S05]  /*3000*/  PRMT R56, R98, 0x8880, RZ ;  /* 0x0000888062387816 */ /* 0x020fca00000000ff */
[----:B------:R-:W-:-:S07]  /*3010*/  IMAD R23, R56, R91, RZ ;  /* 0x0000005b38177224 */ /* 0x000fce00078e02ff */
.L_x_77:
[----:B------:R-:W-:Y:S05]  /*3020*/  BSYNC B1 ;  /* 0x0000000000017941 */ /* 0x000fea0003800000 */
.L_x_76:
[----:B------:R-:W-:Y:S01]  /*3030*/  @!P5 IMAD R77, R77, R90, R23 ;  /* 0x0000005a4d4dd224 */ /* 0x000fe200078e0217 */
[----:B------:R-:W-:Y:S04]  /*3040*/  BSSY B1, `(.L_x_78) ;  /* 0x0000006000017945 */ /* 0x000fe80003800000 */
[----:B------:R0:W-:Y:S01]  /*3050*/  @!P5 STG.E.U8 desc[UR38][R14.64+0x29], R77 ;  /* 0x0000294d0e00d986 */ /* 0x0001e2000c101126 */
[----:B------:R-:W-:Y:S05]  /*3060*/  @P2 BRA `(.L_x_79) ;  /* 0x00000000000c2947 */ /* 0x000fea0003800000 */
[----:B------:R-:W5:Y:S02]  /*3070*/  LDG.E.U8 R98, desc[UR38][R108.64+0x28] ;  /* 0x000028266c627981 */ /* 0x000f64000c1e1100 */
[----:B-----5:R-:W-:-:S05]  /*3080*/  PRMT R56, R98, 0x8880, RZ ;  /* 0x0000888062387816 */ /* 0x020fca00000000ff */
[----:B------:R-:W-:-:S07]  /*3090*/  IMAD R23, R56, R91, RZ ;  /* 0x0000005b38177224 */ /* 0x000fce00078e02ff */
.L_x_79:
[----:B------:R-:W-:Y:S05]  /*30a0*/  BSYNC B1 ;  /* 0x0000000000017941 */ /* 0x000fea0003800000 */
.L_x_78:
        /* <DEDUP_REMOVED lines=11> */
.L_x_81:
[----:B------:R-:W-:Y:S05]  /*3160*/  BSYNC B1 ;  /* 0x0000000000017941 */ /* 0x000fea0003800000 */
.L_x_80:
[----:B------:R-:W-:Y:S01]  /*3170*/  @!P4 IMAD R79, R79, R90, R23 ;  /* 0x0000005a4f4fc224 */ /* 0x000fe200078e0217 */
[----:B------:R-:W-:Y:S04]  /*3180*/  BSSY B1, `(.L_x_82) ;  /* 0x0000006000017945 */ /* 0x000fe80003800000 */
[----:B------:R0:W-:Y:S01]  /*3190*/  @!P4 STG.E.U8 desc[UR38][R4.64+0x29], R79 ;  /* 0x0000294f0400c986 */ /* 0x0001e2000c101126 */
[----:B------:R-:W-:Y:S05]  /*31a0*/  @P3 BRA `(.L_x_83) ;  /* 0x00000000000c3947 */ /* 0x000fea0003800000 */
[----:B------:R-:W5:Y:S02]  /*31b0*/  LDG.E.U8 R98, desc[UR38][R104.64+0x30] ;  /* 0x0000302668627981 */ /* 0x000f64000c1e1100 */
[----:B-----5:R-:W-:-:S05]  /*31c0*/  PRMT R56, R98, 0x8880, RZ ;  /* 0x0000888062387816 */ /* 0x020fca00000000ff */
[----:B------:R-:W-:-:S07]  /*31d0*/  IMAD R23, R56, R91, RZ ;  /* 0x0000005b38177224 */ /* 0x000fce00078e02ff */
.L_x_83:
[----:B------:R-:W-:Y:S05]  /*31e0*/  BSYNC B1 ;  /* 0x0000000000017941 */ /* 0x000fea0003800000 */
.L_x_82:
[----:B--2---:R-:W-:Y:S01]  /*31f0*/  @!P3 IMAD R57, R80, R90, R23 ;  /* 0x0000005a5039b224 */ /* 0x004fe200078e0217 */
[----:B------:R-:W-:Y:S04]  /*3200*/  BSSY B1, `(.L_x_84) ;  /* 0x0000006000017945 */ /* 0x000fe80003800000 */
[----:B------:R2:W-:Y:S01]  /*3210*/  @!P3 STG.E.U8 desc[UR38][R14.64+0x30], R57 ;  /* 0x000030390e00b986 */ /* 0x0005e2000c101126 */
[----:B------:R-:W-:Y:S05]  /*3220*/  @P5 BRA `(.L_x_85) ;  /* 0x00000000000c5947 */ /* 0x000fea0003800000 */
[----:B------:R-:W5:Y:S02]  /*3230*/  LDG.E.U8 R98, desc[UR38][R104.64+0x31] ;  /* 0x0000312668627981 */ /* 0x000f64000c1e1100 */
[----:B-----5:R-:W-:-:S05]  /*3240*/  PRMT R56, R98, 0x8880, RZ ;  /* 0x0000888062387816 */ /* 0x020fca00000000ff */
[----:B------:R-:W-:-:S07]  /*3250*/  IMAD R23, R56, R91, RZ ;  /* 0x0000005b38177224 */ /* 0x000fce00078e02ff */
.L_x_85:
[----:B------:R-:W-:Y:S05]  /*3260*/  BSYNC B1 ;  /* 0x0000000000017941 */ /* 0x000fea0003800000 */
.L_x_84:
[----:B------:R-:W-:Y:S01]  /*3270*/  @!P5 IMAD R81, R81, R90, R23 ;  /* 0x0000005a5151d224 */ /* 0x000fe200078e0217 */
[----:B------:R-:W-:Y:S04]  /*3280*/  BSSY B1, `(.L_x_86) ;  /* 0x0000006000017945 */ /* 0x000fe80003800000 */
[----:B------:R0:W-:Y:S01]  /*3290*/  @!P5 STG.E.U8 desc[UR38][R14.64+0x31], R81 ;  /* 0x000031510e00d986 */ /* 0x0001e2000c101126 */
[----:B------:R-:W-:Y:S05]  /*32a0*/  @P2 BRA `(.L_x_87) ;  /* 0x00000000000c2947 */ /* 0x000fea0003800000 */
[----:B------:R-:W5:Y:S02]  /*32b0*/  LDG.E.U8 R98, desc[UR38][R108.64+0x30] ;  /* 0x000030266c627981 */ /* 0x000f64000c1e1100 */
[----:B-----5:R-:W-:-:S05]  /*32c0*/  PRMT R56, R98, 0x8880, RZ ;  /* 0x0000888062387816 */ /* 0x020fca00000000ff */
[----:B------:R-:W-:-:S07]  /*32d0*/  IMAD R23, R56, R91, RZ ;  /* 0x0000005b38177224 */ /* 0x000fce00078e02ff */
.L_x_87:
[----:B------:R-:W-:Y:S05]  /*32e0*/  BSYNC B1 ;  /* 0x0000000000017941 */ /* 0x000fea0003800000 */
.L_x_86:
[C---:B------:R-:W-:Y:S01]  /*32f0*/  ISETP.LT.OR P4, PT, R3.reuse, 0x32, !P1 ;  /* 0x000000320300780c */ /* 0x040fe20004f81670 */
[----:B--2---:R-:W-:Y:S01]  /*3300*/  @!P2 IMAD R57, R82, R90, R23 ;  /* 0x0000005a5239a224 */ /* 0x004fe200078e0217 */
[----:B------:R-:W-:Y:S01]  /*3310*/  BSSY B1, `(.L_x_88) ;  /* 0x000000b000017945 */ /* 0x000fe20003800000 */
[C---:B------:R-:W-:Y:S02]  /*3320*/  ISETP.LT.OR P3, PT, R3.reuse, 0x39, !P0 ;  /* 0x000000390300780c */ /* 0x040fe40004761670 */
[----:B---3--:R-:W-:Y:S01]  /*3330*/  IADD3 R59, P5, R10, 0x80, RZ ;  /* 0x000000800a3b7810 */ /* 0x008fe20007fbe0ff */
[----:B------:R2:W-:Y:S01]  /*3340*/  @!P2 STG.E.U8 desc[UR38][R4.64+0x30], R57 ;  /* 0x000030390400a986 */ /* 0x0005e2000c101126 */
[C---:B------:R-:W-:Y:S02]  /*3350*/  ISETP.LT.OR P2, PT, R3.reuse, 0x39, !P1 ;  /* 0x000000390300780c */ /* 0x040fe40004f41670 */
[C---:B------:R-:W-:Y:S02]  /*3360*/  ISETP.LT.OR P0, PT, R3.reuse, 0x3a, !P0 ;  /* 0x0000003a0300780c */ /* 0x040fe40004701670 */
[----:B------:R-:W-:-:S02]  /*3370*/  ISETP.LT.OR P1, PT, R3, 0x3a, !P1 ;  /* 0x0000003a0300780c */ /* 0x000fc40004f21670 */
[----:B------:R-:W-:Y:S11]  /*3380*/  @P4 BRA `(.L_x_89) ;  /* 0x00000000000c4947 */ /* 0x000ff60003800000 */
[----:B------:R-:W3:Y:S02]  /*3390*/  LDG.E.U8 R98, desc[UR38][R108.64+0x31] ;  /* 0x000031266c627981 */ /* 0x000ee4000c1e1100 */
[----:B---3--:R-:W-:-:S05]  /*33a0*/  PRMT R56, R98, 0x8880, RZ ;  /* 0x0000888062387816 */ /* 0x008fca00000000ff */
[----:B------:R-:W-:-:S07]  /*33b0*/  IMAD R23, R56, R91, RZ ;  /* 0x0000005b38177224 */ /* 0x000fce00078e02ff */
.L_x_89:
[----:B------:R-:W-:Y:S05]  /*33c0*/  BSYNC B1 ;  /* 0x0000000000017941 */ /* 0x000fea0003800000 */
.L_x_88:
[----:B------:R-:W-:Y:S01]  /*33d0*/  @!P4 IMAD R83, R83, R90, R23 ;  /* 0x0000005a5353c224 */ /* 0x000fe200078e0217 */
[----:B------:R-:W-:Y:S04]  /*33e0*/  BSSY B1, `(.L_x_90) ;  /* 0x0000006000017945 */ /* 0x000fe80003800000 */
[----:B------:R3:W-:Y:S01]  /*33f0*/  @!P4 STG.E.U8 desc[UR38][R4.64+0x31], R83 ;  /* 0x000031530400c986 */ /* 0x0007e2000c101126 */
[----:B------:R-:W-:Y:S05]  /*3400*/  @P3 BRA `(.L_x_91) ;  /* 0x00000000000c3947 */ /* 0x000fea0003800000 */
[----:B------:R-:W5:Y:S02]  /*3410*/  LDG.E.U8 R98, desc[UR38][R104.64+0x38] ;  /* 0x0000382668627981 */ /* 0x000f64000c1e1100 */
[----:B-----5:R-:W-:-:S05]  /*3420*/  PRMT R56, R98, 0x8880, RZ ;  /* 0x0000888062387816 */ /* 0x020fca00000000ff */
[----:B------:R-:W-:-:S07]  /*3430*/  IMAD R23, R56, R91, RZ ;  /* 0x0000005b38177224 */ /* 0x000fce00078e02ff */
.L_x_91:
[----:B------:R-:W-:Y:S05]  /*3440*/  BSYNC B1 ;  /* 0x0000000000017941 */ /* 0x000fea0003800000 */
.L_x_90:
[----:B--2---:R-:W-:Y:S01]  /*3450*/  @!P3 IMAD R57, R84, R90, R23 ;  /* 0x0000005a5439b224 */ /* 0x004fe200078e0217 */
[----:B------:R-:W-:Y:S01]  /*3460*/  BSSY B1, `(.L_x_92) ;  /* 0x0000007000017945 */ /* 0x000fe20003800000 */
[----:B------:R-:W-:-:S03]  /*3470*/  IMAD.X R11, RZ, RZ, R11, P5 ;  /* 0x000000ffff0b7224 */ /* 0x000fc600028e060b */
[----:B------:R2:W-:Y:S01]  /*3480*/  @!P3 STG.E.U8 desc[UR38][R14.64+0x38], R57 ;  /* 0x000038390e00b986 */ /* 0x0005e2000c101126 */
[----:B------:R-:W-:Y:S05]  /*3490*/  @P0 BRA `(.L_x_93) ;  /* 0x00000000000c0947 */ /* 0x000fea0003800000 */
[----:B------:R-:W5:Y:S02]  /*34a0*/  LDG.E.U8 R98, desc[UR38][R104.64+0x39] ;  /* 0x0000392668627981 */ /* 0x000f64000c1e1100 */
[----:B-----5:R-:W-:-:S05]  /*34b0*/  PRMT R10, R98, 0x8880, RZ ;  /* 0x00008880620a7816 */ /* 0x020fca00000000ff */
[----:B------:R-:W-:-:S07]  /*34c0*/  IMAD R23, R10, R91, RZ ;  /* 0x0000005b0a177224 */ /* 0x000fce00078e02ff */
.L_x_93:
[----:B------:R-:W-:Y:S05]  /*34d0*/  BSYNC B1 ;  /* 0x0000000000017941 */ /* 0x000fea0003800000 */
.L_x_92:
[----:B------:R-:W-:Y:S01]  /*34e0*/  @!P0 IMAD R85, R85, R90, R23 ;  /* 0x0000005a55558224 */ /* 0x000fe200078e0217 */
[----:B------:R-:W-:Y:S01]  /*34f0*/  BSSY B1, `(.L_x_94) ;  /* 0x0000007000017945 */ /* 0x000fe20003800000 */
[----:B------:R-:W-:-:S03]  /*3500*/  IMAD R56, R11, R102, RZ ;  /* 0x000000660b387224 */ /* 0x000fc600078e02ff */
[----:B------:R0:W-:Y:S01]  /*3510*/  @!P0 STG.E.U8 desc[UR38][R14.64+0x39], R85 ;  /* 0x000039550e008986 */ /* 0x0001e2000c101126 */
[----:B------:R-:W-:Y:S05]  /*3520*/  @P2 BRA `(.L_x_95) ;  /* 0x00000000000c2947 */ /* 0x000fea0003800000 */
[----:B------:R-:W5:Y:S02]  /*3530*/  LDG.E.U8 R98, desc[UR38][R108.64+0x38] ;  /* 0x000038266c627981 */ /* 0x000f64000c1e1100 */
[----:B-----5:R-:W-:-:S05]  /*3540*/  PRMT R10, R98, 0x8880, RZ ;  /* 0x00008880620a7816 */ /* 0x020fca00000000ff */
[----:B------:R-:W-:-:S07]  /*3550*/  IMAD R23, R10, R91, RZ ;  /* 0x0000005b0a177224 */ /* 0x000fce00078e02ff */
.L_x_95:
[----:B------:R-:W-:Y:S05]  /*3560*/  BSYNC B1 ;  /* 0x0000000000017941 */ /* 0x000fea0003800000 */
.L_x_94:
[----:B------:R-:W-:Y:S01]  /*3570*/  @!P2 IMAD R11, R86, R90, R23 ;  /* 0x0000005a560ba224 */ /* 0x000fe200078e0217 */
[----:B------:R-:W-:Y:S01]  /*3580*/  BSSY B1, `(.L_x_96) ;  /* 0x0000009000017945 */ /* 0x000fe20003800000 */
[C---:B012-4-:R-:W-:Y:S02]  /*3590*/  IMAD R15, R59.reuse, R103, R56 ;  /* 0x000000673b0f7224 */ /* 0x057fe400078e0238 */
[CC--:B------:R-:W-:Y:S01]  /*35a0*/  IMAD.WIDE.U32 R106, R59.reuse, R102.reuse, R106 ;  /* 0x000000663b6a7225 */ /* 0x0c0fe200078e006a */
[----:B------:R0:W-:Y:S03]  /*35b0*/  @!P2 STG.E.U8 desc[UR38][R4.64+0x38], R11 ;  /* 0x0000380b0400a986 */ /* 0x0001e6000c101126 */
[----:B------:R-:W-:Y:S01]  /*35c0*/  IMAD.WIDE.U32 R102, R59, R102, R100 ;  /* 0x000000663b667225 */ /* 0x000fe200078e0064 */
[----:B------:R-:W-:Y:S06]  /*35d0*/  @P1 BRA `(.L_x_97) ;  /* 0x00000000000c1947 */ /* 0x000fec0003800000 */
[----:B------:R-:W2:Y:S02]  /*35e0*/  LDG.E.U8 R98, desc[UR38][R108.64+0x39] ;  /* 0x000039266c627981 */ /* 0x000ea4000c1e1100 */
[----:B--2---:R-:W-:-:S05]  /*35f0*/  PRMT R10, R98, 0x8880, RZ ;  /* 0x00008880620a7816 */ /* 0x004fca00000000ff */
[----:B------:R-:W-:-:S07]  /*3600*/  IMAD R23, R10, R91, RZ ;  /* 0x0000005b0a177224 */ /* 0x000fce00078e02ff */
.L_x_97:
[----:B------:R-:W-:Y:S05]  /*3610*/  BSYNC B1 ;  /* 0x0000000000017941 */ /* 0x000fea0003800000 */
.L_x_96:
[----:B------:R-:W-:Y:S01]  /*3620*/  @!P1 IMAD R87, R87, R90, R23 ;  /* 0x0000005a57579224 */ /* 0x000fe200078e0217 */
[----:B------:R-:W-:Y:S01]  /*3630*/  ISETP.GE.AND P2, PT, R99, 0x81, PT ;  /* 0x000000816300780c */ /* 0x000fe20003f46270 */
[----:B------:R-:W-:Y:S01]  /*3640*/  BSSY B1, `(.L_x_98) ;  /* 0x000000c000017945 */ /* 0x000fe20003800000 */
[----:B------:R-:W-:Y:S02]  /*3650*/  IADD3 R10, P5, R102, R12, RZ ;  /* 0x0000000c660a7210 */ /* 0x000fe40007fbe0ff */
[----:B------:R1:W-:Y:S01]  /*3660*/  @!P1 STG.E.U8 desc[UR38][R4.64+0x39], R87 ;  /* 0x0000395704009986 */ /* 0x0003e2000c101126 */
[----:B------:R-:W-:Y:S02]  /*3670*/  ISETP.LT.OR P1, PT, R3, 0x1, !P2 ;  /* 0x000000010300780c */ /* 0x000fe40005721670 */
[----:B0-----:R-:W-:Y:S02]  /*3680*/  IADD3.X R11, R13, R103, R15, P5, !PT ;  /* 0x000000670d0b7210 */ /* 0x001fe40002ffe40f */
[----:B------:R-:W-:-:S02]  /*3690*/  ISETP.GE.AND P0, PT, R99, 0x89, PT ;  /* 0x000000896300780c */ /* 0x000fc40003f06270 */
[----:B------:R-:W-:Y:S02]  /*36a0*/  IADD3 R12, P4, P3, R20, R12, R106 ;  /* 0x0000000c140c7210 */ /* 0x000fe40007b9e06a */
[----:B------:R-:W-:-:S05]  /*36b0*/  ISETP.LT.OR P5, PT, R3, 0x2, !P2 ;  /* 0x000000020300780c */ /* 0x000fca00057a1670 */
[----:B-1----:R-:W-:Y:S08]  /*36c0*/  @P1 BRA `(.L_x_99) ;  /* 0x00000000000c1947 */ /* 0x002ff00003800000 */
[----:B------:R-:W3:Y:S02]  /*36d0*/  LDG.E.U8 R98, desc[UR38][R10.64] ;  /* 0x000000260a627981 */ /* 0x000ee4000c1e1100 */
[----:B---3--:R-:W-:-:S05]  /*36e0*/  PRMT R4, R98, 0x8880, RZ ;  /* 0x0000888062047816 */ /* 0x008fca00000000ff */
[----:B------:R-:W-:-:S07]  /*36f0*/  IMAD R23, R4, R91, RZ ;  /* 0x0000005b04177224 */ /* 0x000fce00078e02ff */
.L_x_99:
[----:B------:R-:W-:Y:S05]  /*3700*/  BSYNC B1 ;  /* 0x0000000000017941 */ /* 0x000fea0003800000 */
.L_x_98:
[----:B---3--:R-:W-:Y:S01]  /*3710*/  @!P1 IMAD R5, R24, R90, R23 ;  /* 0x0000005a18059224 */ /* 0x008fe200078e0217 */
[----:B------:R-:W-:Y:S01]  /*3720*/  BSSY B1, `(.L_x_100) ;  /* 0x0000007000017945 */ /* 0x000fe20003800000 */
[----:B------:R-:W-:-:S03]  /*3730*/  IMAD.IADD R106, R15, 0x1, R107 ;  /* 0x000000010f6a7824 */ /* 0x000fc600078e026b */
[----:B------:R0:W-:Y:S01]  /*3740*/  @!P1 STG.E.U8 desc[UR38][R6.64], R5 ;  /* 0x0000000506009986 */ /* 0x0001e2000c101126 */
[----:B------:R-:W-:Y:S05]  /*3750*/  @P5 BRA `(.L_x_101) ;  /* 0x00000000000c5947 */ /* 0x000fea0003800000 */
[----:B------:R-:W2:Y:S02]  /*3760*/  LDG.E.U8 R98, desc[UR38][R10.64+0x1] ;  /* 0x000001260a627981 */ /* 0x000ea4000c1e1100 */
[----:B--2---:R-:W-:-:S05]  /*3770*/  PRMT R4, R98, 0x8880, RZ ;  /* 0x0000888062047816 */ /* 0x004fca00000000ff */
[----:B------:R-:W-:-:S07]  /*3780*/  IMAD R23, R4, R91, RZ ;  /* 0x0000005b04177224 */ /* 0x000fce00078e02ff */
.L_x_101:
[----:B------:R-:W-:Y:S05]  /*3790*/  BSYNC B1 ;  /* 0x0000000000017941 */ /* 0x000fea0003800000 */
.L_x_100:
[----:B------:R-:W-:Y:S01]  /*37a0*/  ISETP.LT.OR P1, PT, R3, 0x1, !P0 ;  /* 0x000000010300780c */ /* 0x000fe20004721670 */
[----:B------:R-:W-:Y:S01]  /*37b0*/  @!P5 IMAD R25, R25, R90, R23 ;  /* 0x0000005a1919d224 */ /* 0x000fe200078e0217 */
[----:B------:R-:W-:Y:S01]  /*37c0*/  BSSY B1, `(.L_x_102) ;  /* 0x000000a000017945 */ /* 0x000fe20003800000 */
[----:B------:R-:W-:Y:S02]  /*37d0*/  IADD3.X R13, R101, R13, R106, P4, P3 ;  /* 0x0000000d650d7210 */ /* 0x000fe400027e646a */
[C---:B------:R-:W-:Y:S01]  /*37e0*/  ISETP.LT.OR P4, PT, R3.reuse, 0x2, !P0 ;  /* 0x000000020300780c */ /* 0x040fe20004781670 */
[----:B------:R1:W-:Y:S01]  /*37f0*/  @!P5 STG.E.U8 desc[UR38][R6.64+0x1], R25 ;  /* 0x000001190600d986 */ /* 0x0003e2000c101126 */
[C---:B------:R-:W-:Y:S02]  /*3800*/  ISETP.LT.OR P5, PT, R3.reuse, 0x9, !P2 ;  /* 0x000000090300780c */ /* 0x040fe400057a1670 */
[----:B------:R-:W-:-:S04]  /*3810*/  ISETP.LT.OR P3, PT, R3, 0xa, !P2 ;  /* 0x0000000a0300780c */ /* 0x000fc80005761670 */
[----:B------:R-:W-:Y:S09]  /*3820*/  @P1 BRA `(.L_x_103) ;  /* 0x00000000000c1947 */ /* 0x000ff20003800000 */
[----:B------:R-:W2:Y:S02]  /*3830*/  LDG.E.U8 R98, desc[UR38][R12.64] ;  /* 0x000000260c627981 */ /* 0x000ea4000c1e1100 */
[----:B--2---:R-:W-:-:S05]  /*3840*/  PRMT R4, R98, 0x8880, RZ ;  /* 0x0000888062047816 */ /* 0x004fca00000000ff */
[----:B------:R-:W-:-:S07]  /*3850*/  IMAD R23, R4, R91, RZ ;  /* 0x0000005b04177224 */ /* 0x000fce00078e02ff */
.L_x_103:
[----:B------:R-:W-:Y:S05]  /*3860*/  BSYNC B1 ;  /* 0x0000000000017941 */ /* 0x000fea0003800000 */
.L_x_102:
[----:B0-----:R-:W-:Y:S01]  /*3870*/  @!P1 IMAD R5, R26, R90, R23 ;  /* 0x0000005a1a059224 */ /* 0x001fe200078e0217 */
[----:B------:R-:W-:Y:S04]  /*3880*/  BSSY B1, `(.L_x_104) ;  /* 0x0000006000017945 */ /* 0x000fe80003800000 */
[----:B------:R0:W-:Y:S01]  /*3890*/  @!P1 STG.E.U8 desc[UR38][R8.64], R5 ;  /* 0x0000000508009986 */ /* 0x0001e2000c101126 */
[----:B------:R-:W-:Y:S05]  /*38a0*/  @P4 BRA `(.L_x_105) ;  /* 0x00000000000c4947 */ /* 0x000fea0003800000 */
[----:B------:R-:W2:Y:S02]  /*38b0*/  LDG.E.U8 R98, desc[UR38][R12.64+0x1] ;  /* 0x000001260c627981 */ /* 0x000ea4000c1e1100 */
[----:B--2---:R-:W-:-:S05]  /*38c0*/  PRMT R4, R98, 0x8880, RZ ;  /* 0x0000888062047816 */ /* 0x004fca00000000ff */
[----:B------:R-:W-:-:S07]  /*38d0*/  IMAD R23, R4, R91, RZ ;  /* 0x0000005b04177224 */ /* 0x000fce00078e02ff */
.L_x_105:
[----:B------:R-:W-:Y:S05]  /*38e0*/  BSYNC B1 ;  /* 0x0000000000017941 */ /* 0x000fea0003800000 */
.L_x_104:
[----:B------:R-:W-:Y:S01]  /*38f0*/  @!P4 IMAD R27, R27, R90, R23 ;  /* 0x0000005a1b1bc224 */ /* 0x000fe200078e0217 */
[----:B------:R-:W-:Y:S04]  /*3900*/  BSSY B1, `(.L_x_106) ;  /* 0x0000006000017945 */ /* 0x000fe80003800000 */
[----:B------:R2:W-:Y:S01]  /*3910*/  @!P4 STG.E.U8 desc[UR38][R8.64+0x1], R27 ;  /* 0x0000011b0800c986 */ /* 0x0005e2000c101126 */
[----:B------:R-:W-:Y:S05]  /*3920*/  @P5 BRA `(.L_x_107) ;  /* 0x00000000000c5947 */ /* 0x000fea0003800000 */
[----:B------:R-:W3:Y:S02]  /*3930*/  LDG.E.U8 R98, desc[UR38][R10.64+0x8] ;  /* 0x000008260a627981 */ /* 0x000ee4000c1e1100 */
[----:B---3--:R-:W-:-:S05]  /*3940*/  PRMT R4, R98, 0x8880, RZ ;  /* 0x0000888062047816 */ /* 0x008fca00000000ff */
[----:B------:R-:W-:-:S07]  /*3950*/  IMAD R23, R4, R91, RZ ;  /* 0x0000005b04177224 */ /* 0x000fce00078e02ff */
.L_x_107:
[----:B------:R-:W-:Y:S05]  /*3960*/  BSYNC B1 ;  /* 0x0000000000017941 */ /* 0x000fea0003800000 */
.L_x_106:
[----:B0-----:R-:W-:Y:S01]  /*3970*/  @!P5 IMAD R5, R28, R90, R23 ;  /* 0x0000005a1c05d224 */ /* 0x001fe200078e0217 */
[----:B------:R-:W-:Y:S04]  /*3980*/  BSSY B1, `(.L_x_108) ;  /* 0x0000006000017945 */ /* 0x000fe80003800000 */
[----:B------:R0:W-:Y:S01]  /*3990*/  @!P5 STG.E.U8 desc[UR38][R6.64+0x8], R5 ;  /* 0x000008050600d986 */ /* 0x0001e2000c101126 */
[----:B------:R-:W-:Y:S05]  /*39a0*/  @P3 BRA `(.L_x_109) ;  /* 0x00000000000c3947 */ /* 0x000fea0003800000 */
[----:B------:R-:W3:Y:S02]  /*39b0*/  LDG.E.U8 R98, desc[UR38][R10.64+0x9] ;  /* 0x000009260a627981 */ /* 0x000ee4000c1e1100 */
[----:B---3--:R-:W-:-:S05]  /*39c0*/  PRMT R4, R98, 0x8880, RZ ;  /* 0x0000888062047816 */ /* 0x008fca00000000ff */
[----:B------:R-:W-:-:S07]  /*39d0*/  IMAD R23, R4, R91, RZ ;  /* 0x0000005b04177224 */ /* 0x000fce00078e02ff */
.L_x_109:
[----:B------:R-:W-:Y:S05]  /*39e0*/  BSYNC B1 ;  /* 0x0000000000017941 */ /* 0x000fea0003800000 */
.L_x_108:
[----:B------:R-:W-:Y:S01]  /*39f0*/  ISETP.LT.OR P5, PT, R3, 0x9, !P0 ;  /* 0x000000090300780c */ /* 0x000fe200047a1670 */
[----:B------:R-:W-:Y:S01]  /*3a00*/  @!P3 IMAD R29, R29, R90, R23 ;  /* 0x0000005a1d1db224 */ /* 0x000fe200078e0217 */
[----:B------:R-:W-:Y:S01]  /*3a10*/  BSSY B1, `(.L_x_110) ;  /* 0x0000009000017945 */ /* 0x000fe20003800000 */
[C---:B------:R-:W-:Y:S02]  /*3a20*/  ISETP.LT.OR P4, PT, R3.reuse, 0xa, !P0 ;  /* 0x0000000a0300780c */ /* 0x040fe40004781670 */
[C---:B------:R-:W-:Y:S01]  /*3a30*/  ISETP.LT.OR P1, PT, R3.reuse, 0x12, !P2 ;  /* 0x000000120300780c */ /* 0x040fe20005721670 */
[----:B------:R3:W-:Y:S01]  /*3a40*/  @!P3 STG.E.U8 desc[UR38][R6.64+0x9], R29 ;  /* 0x0000091d0600b986 */ /* 0x0007e2000c101126 */
[----:B------:R-:W-:-:S06]  /*3a50*/  ISETP.LT.OR P3, PT, R3, 0x11, !P2 ;  /* 0x000000110300780c */ /* 0x000fcc0005761670 */
[----:B------:R-:W-:Y:S07]  /*3a60*/  @P5 BRA `(.L_x_111) ;  /* 0x00000000000c5947 */ /* 0x000fee0003800000 */
[----:B------:R-:W4:Y:S02]  /*3a70*/  LDG.E.U8 R98, desc[UR38][R12.64+0x8] ;  /* 0x000008260c627981 */ /* 0x000f24000c1e1100 */
[----:B----4-:R-:W-:-:S05]  /*3a80*/  PRMT R4, R98, 0x8880, RZ ;  /* 0x0000888062047816 */ /* 0x010fca00000000ff */
[----:B------:R-:W-:-:S07]  /*3a90*/  IMAD R23, R4, R91, RZ ;  /* 0x0000005b04177224 */ /* 0x000fce00078e02ff */
.L_x_111:
[----:B------:R-:W-:Y:S05]  /*3aa0*/  BSYNC B1 ;  /* 0x0000000000017941 */ /* 0x000fea0003800000 */
.L_x_110:
[----:B0-----:R-:W-:Y:S01]  /*3ab0*/  @!P5 IMAD R5, R30, R90, R23 ;  /* 0x0000005a1e05d224 */ /* 0x001fe200078e0217 */
[----:B------:R-:W-:Y:S04]  /*3ac0*/  BSSY B1, `(.L_x_112) ;  /* 0x0000006000017945 */ /* 0x000fe80003800000 */
[----:B------:R0:W-:Y:S01]  /*3ad0*/  @!P5 STG.E.U8 desc[UR38][R8.64+0x8], R5 ;  /* 0x000008050800d986 */ /* 0x0001e2000c101126 */
[----:B------:R-:W-:Y:S05]  /*3ae0*/  @P4 BRA `(.L_x_113) ;  /* 0x00000000000c4947 */ /* 0x000fea0003800000 */
[----:B------:R-:W4:Y:S02]  /*3af0*/  LDG.E.U8 R98, desc[UR38][R12.64+0x9] ;  /* 0x000009260c627981 */ /* 0x000f24000c1e1100 */
[----:B----4-:R-:W-:-:S05]  /*3b00*/  PRMT R4, R98, 0x8880, RZ ;  /* 0x0000888062047816 */ /* 0x010fca00000000ff */
[----:B------:R-:W-:-:S07]  /*3b10*/  IMAD R23, R4, R91, RZ ;  /* 0x0000005b04177224 */ /* 0x000fce00078e02ff */
.L_x_113:
[----:B------:R-:W-:Y:S05]  /*3b20*/  BSYNC B1 ;  /* 0x0000000000017941 */ /* 0x000fea0003800000 */
.L_x_112:
[----:B------:R-:W-:Y:S01]  /*3b30*/  @!P4 IMAD R31, R31, R90, R23 ;  /* 0x0000005a1f1fc224 */ /* 0x000fe200078e0217 */
[----:B------:R-:W-:Y:S04]  /*3b40*/  BSSY B1, `(.L_x_114) ;  /* 0x0000006000017945 */ /* 0x000fe80003800000 */
[----:B------:R4:W-:Y:S01]  /*3b50*/  @!P4 STG.E.U8 desc[UR38][R8.64+0x9], R31 ;  /* 0x0000091f0800c986 */ /* 0x0009e2000c101126 */
[----:B------:R-:W-:Y:S05]  /*3b60*/  @P3 BRA `(.L_x_115) ;  /* 0x00000000000c3947 */ /* 0x000fea0003800000 */
[----:B------:R-:W5:Y:S02]  /*3b70*/  LDG.E.U8 R98, desc[UR38][R10.64+0x10] ;  /* 0x000010260a627981 */ /* 0x000f64000c1e1100 */
[----:B-----5:R-:W-:-:S05]  /*3b80*/  PRMT R4, R98, 0x8880, RZ ;  /* 0x0000888062047816 */ /* 0x020fca00000000ff */
[----:B------:R-:W-:-:S07]  /*3b90*/  IMAD R23, R4, R91, RZ ;  /* 0x0000005b04177224 */ /* 0x000fce00078e02ff */
.L_x_115:
[----:B------:R-:W-:Y:S05]  /*3ba0*/  BSYNC B1 ;  /* 0x0000000000017941 */ /* 0x000fea0003800000 */
.L_x_114:
[----:B0-----:R-:W-:Y:S01]  /*3bb0*/  @!P3 IMAD R5, R32, R90, R23 ;  /* 0x0000005a2005b224 */ /* 0x001fe200078e0217 */
[----:B------:R-:W-:Y:S04]  /*3bc0*/  BSSY B1, `(.L_x_116) ;  /* 0x0000006000017945 */ /* 0x000fe80003800000 */
[----:B------:R0:W-:Y:S01]  /*3bd0*/  @!P3 STG.E.U8 desc[UR38][R6.64+0x10], R5 ;  /* 0x000010050600b986 */ /* 0x0001e2000c101126 */
[----:B------:R-:W-:Y:S05]  /*3be0*/  @P1 BRA `(.L_x_117) ;  /* 0x00000000000c1947 */ /* 0x000fea0003800000 */
[----:B------:R-:W5:Y:S02]  /*3bf0*/  LDG.E.U8 R98, desc[UR38][R10.64+0x11] ;  /* 0x000011260a627981 */ /* 0x000f64000c1e1100 */
[----:B-----5:R-:W-:-:S05]  /*3c00*/  PRMT R4, R98, 0x8880, RZ ;  /* 0x0000888062047816 */ /* 0x020fca00000000ff */
[----:B------:R-:W-:-:S07]  /*3c10*/  IMAD R23, R4, R91, RZ ;  /* 0x0000005b04177224 */ /* 0x000fce00078e02ff */
.L_x_117:
[----:B------:R-:W-:Y:S05]  /*3c20*/  BSYNC B1 ;  /* 0x0000000000017941 */ /* 0x000fea0003800000 */
.L_x_116:
        /* <DEDUP_REMOVED lines=11> */
.L_x_119:
[----:B------:R-:W-:Y:S05]  /*3ce0*/  BSYNC B1 ;  /* 0x0000000000017941 */ /* 0x000fea0003800000 */
.L_x_118:
[----:B0-----:R-:W-:Y:S01]  /*3cf0*/  @!P4 IMAD R5, R34, R90, R23 ;  /* 0x0000005a2205c224 */ /* 0x001fe200078e0217 */
[----:B------:R-:W-:Y:S04]  /*3d00*/  BSSY B1, `(.L_x_120) ;  /* 0x0000006000017945 */ /* 0x000fe80003800000 */
[----:B------:R0:W-:Y:S01]  /*3d10*/  @!P4 STG.E.U8 desc[UR38][R8.64+0x10], R5 ;  /* 0x000010050800c986 */ /* 0x0001e2000c101126 */
[----:B------:R-:W-:Y:S05]  /*3d20*/  @P3 BRA `(.L_x_121) ;  /* 0x00000000000c3947 */ /* 0x000fea0003800000 */
[----:B------:R-:W5:Y:S02]  /*3d30*/  LDG.E.U8 R98, desc[UR38][R12.64+0x11] ;  /* 0x000011260c627981 */ /* 0x000f64000c1e1100 */
[----:B-----5:R-:W-:-:S05]  /*3d40*/  PRMT R4, R98, 0x8880, RZ ;  /* 0x0000888062047816 */ /* 0x020fca00000000ff */
[----:B------:R-:W-:-:S07]  /*3d50*/  IMAD R23, R4, R91, RZ ;  /* 0x0000005b04177224 */ /* 0x000fce00078e02ff */
.L_x_121:
[----:B------:R-:W-:Y:S05]  /*3d60*/  BSYNC B1 ;  /* 0x0000000000017941 */ /* 0x000fea0003800000 */
.L_x_120:
[----:B------:R-:W-:Y:S01]  /*3d70*/  @!P3 IMAD R35, R35, R90, R23 ;  /* 0x0000005a2323b224 */ /* 0x000fe200078e0217 */
[----:B------:R-:W-:Y:S04]  /*3d80*/  BSSY B1, `(.L_x_122) ;  /* 0x0000006000017945 */ /* 0x000fe80003800000 */
[----:B------:R0:W-:Y:S01]  /*3d90*/  @!P3 STG.E.U8 desc[UR38][R8.64+0x11], R35 ;  /* 0x000011230800b986 */ /* 0x0001e2000c101126 */
[----:B------:R-:W-:Y:S05]  /*3da0*/  @P5 BRA `(.L_x_123) ;  /* 0x00000000000c5947 */ /* 0x000fea0003800000 */
[----:B------:R-:W5:Y:S02]  /*3db0*/  LDG.E.U8 R98, desc[UR38][R10.64+0x18] ;  /* 0x000018260a627981 */ /* 0x000f64000c1e1100 */
[----:B-----5:R-:W-:-:S05]  /*3dc0*/  PRMT R4, R98, 0x8880, RZ ;  /* 0x0000888062047816 */ /* 0x020fca00000000ff */
[----:B------:R-:W-:-:S07]  /*3dd0*/  IMAD R23, R4, R91, RZ ;  /* 0x0000005b04177224 */ /* 0x000fce00078e02ff */
.L_x_123:
[----:B------:R-:W-:Y:S05]  /*3de0*/  BSYNC B1 ;  /* 0x0000000000017941 */ /* 0x000fea0003800000 */
.L_x_122:
[----:B0-----:R-:W-:Y:S01]  /*3df0*/  @!P5 IMAD R5, R36, R90, R23 ;  /* 0x0000005a2405d224 */ /* 0x001fe200078e0217 */
[----:B------:R-:W-:Y:S04]  /*3e00*/  BSSY B1, `(.L_x_124) ;  /* 0x0000006000017945 */ /* 0x000fe80003800000 */
[----:B------:R0:W-:Y:S01]  /*3e10*/  @!P5 STG.E.U8 desc[UR38][R6.64+0x18], R5 ;  /* 0x000018050600d986 */ /* 0x0001e2000c101126 */
[----:B------:R-:W-:Y:S05]  /*3e20*/  @P1 BRA `(.L_x_125) ;  /* 0x00000000000c1947 */ /* 0x000fea0003800000 */
[----:B------:R-:W5:Y:S02]  /*3e30*/  LDG.E.U8 R98, desc[UR38][R10.64+0x19] ;  /* 0x000019260a627981 */ /* 0x000f64000c1e1100 */
[----:B-----5:R-:W-:-:S05]  /*3e40*/  PRMT R4, R98, 0x8880, RZ ;  /* 0x0000888062047816 */ /* 0x020fca00000000ff */
[----:B------:R-:W-:-:S07]  /*3e50*/  IMAD R23, R4, R91, RZ ;  /* 0x0000005b04177224 */ /* 0x000fce00078e02ff */
.L_x_125:
[----:B------:R-:W-:Y:S05]  /*3e60*/  BSYNC B1 ;  /* 0x0000000000017941 */ /* 0x000fea0003800000 */
.L_x_124:
        /* <DEDUP_REMOVED lines=11> */
.L_x_127:
[----:B------:R-:W-:Y:S05]  /*3f20*/  BSYNC B1 ;  /* 0x0000000000017941 */ /* 0x000fea0003800000 */
.L_x_126:
[----:B0-----:R-:W-:Y:S01]  /*3f30*/  @!P4 IMAD R5, R38, R90, R23 ;  /* 0x0000005a2605c224 */ /* 0x001fe200078e0217 */
[----:B------:R-:W-:Y:S04]  /*3f40*/  BSSY B1, `(.L_x_128) ;  /* 0x0000006000017945 */ /* 0x000fe80003800000 */
[----:B------:R0:W-:Y:S01]  /*3f50*/  @!P4 STG.E.U8 desc[UR38][R8.64+0x18], R5 ;  /* 0x000018050800c986 */ /* 0x0001e2000c101126 */
[----:B------:R-:W-:Y:S05]  /*3f60*/  @P3 BRA `(.L_x_129) ;  /* 0x00000000000c3947 */ /* 0x000fea0003800000 */
[----:B------:R-:W5:Y:S02]  /*3f70*/  LDG.E.U8 R98, desc[UR38][R12.64+0x19] ;  /* 0x000019260c627981 */ /* 0x000f64000c1e1100 */
[----:B-----5:R-:W-:-:S05]  /*3f80*/  PRMT R4, R98, 0x8880, RZ ;  /* 0x0000888062047816 */ /* 0x020fca00000000ff */
[----:B------:R-:W-:-:S07]  /*3f90*/  IMAD R23, R4, R91, RZ ;  /* 0x0000005b04177224 */ /* 0x000fce00078e02ff */
.L_x_129:
[----:B------:R-:W-:Y:S05]  /*3fa0*/  BSYNC B1 ;  /* 0x0000000000017941 */ /* 0x000fea0003800000 */
.L_x_128:
[----:B------:R-:W-:Y:S01]  /*3fb0*/  @!P3 IMAD R39, R39, R90, R23 ;  /* 0x0000005a2727b224 */ /* 0x000fe200078e0217 */
[----:B------:R-:W-:Y:S04]  /*3fc0*/  BSSY B1, `(.L_x_130) ;  /* 0x0000006000017945 */ /* 0x000fe80003800000 */
[----:B------:R0:W-:Y:S01]  /*3fd0*/  @!P3 STG.E.U8 desc[UR38][R8.64+0x19], R39 ;  /* 0x000019270800b986 */ /* 0x0001e2000c101126 */
[----:B------:R-:W-:Y:S05]  /*3fe0*/  @P5 BRA `(.L_x_131) ;  /* 0x00000000000c5947 */ /* 0x000fea0003800000 */
[----:B------:R-:W5:Y:S02]  /*3ff0*/  LDG.E.U8 R98, desc[UR38][R10.64+0x20] ;  /* 0x000020260a627981 */ /* 0x000f64000c1e1100 */
[----:B-----5:R-:W-:-:S05]  /*4000*/  PRMT R4, R98, 0x8880, RZ ;  /* 0x0000888062047816 */ /* 0x020fca00000000ff */
[----:B------:R-:W-:-:S07]  /*4010*/  IMAD R23, R4, R91, RZ ;  /* 0x0000005b04177224 */ /* 0x000fce00078e02ff */
.L_x_131:
[----:B------:R-:W-:Y:S05]  /*4020*/  BSYNC B1 ;  /* 0x0000000000017941 */ /* 0x000fea0003800000 */
.L_x_130:
[----:B0-----:R-:W-:Y:S01]  /*4030*/  @!P5 IMAD R5, R40, R90, R23 ;  /* 0x0000005a2805d224 */ /* 0x001fe200078e0217 */
[----:B------:R-:W-:Y:S04]  /*4040*/  BSSY B1, `(.L_x_132) ;  /* 0x0000006000017945 */ /* 0x000fe80003800000 */
[----:B------:R0:W-:Y:S01]  /*4050*/  @!P5 STG.E.U8 desc[UR38][R6.64+0x20], R5 ;  /* 0x000020050600d986 */ /* 0x0001e2000c101126 */
[----:B------:R-:W-:Y:S05]  /*4060*/  @P1 BRA `(.L_x_133) ;  /* 0x00000000000c1947 */ /* 0x000fea0003800000 */
[----:B------:R-:W5:Y:S02]  /*4070*/  LDG.E.U8 R98, desc[UR38][R10.64+0x21] ;  /* 0x000021260a627981 */ /* 0x000f64000c1e1100 */
[----:B-----5:R-:W-:-:S05]  /*4080*/  PRMT R4, R98, 0x8880, RZ ;  /* 0x0000888062047816 */ /* 0x020fca00000000ff */
[----:B------:R-:W-:-:S07]  /*4090*/  IMAD R23, R4, R91, RZ ;  /* 0x0000005b04177224 */ /* 0x000fce00078e02ff */
.L_x_133:
[----:B------:R-:W-:Y:S05]  /*40a0*/  BSYNC B1 ;  /* 0x0000000000017941 */ /* 0x000fea0003800000 */
.L_x_132:
        /* <DEDUP_REMOVED lines=11> */
.L_x_135:
[----:B------:R-:W-:Y:S05]  /*4160*/  BSYNC B1 ;  /* 0x0000000000017941 */ /* 0x000fea0003800000 */
.L_x_134:
[----:B0-----:R-:W-:Y:S01]  /*4170*/  @!P4 IMAD R5, R42, R90, R23 ;  /* 0x0000005a2a05c224 */ /* 0x001fe200078e0217 */
[----:B------:R-:W-:Y:S04]  /*4180*/  BSSY B1, `(.L_x_136) ;  /* 0x0000006000017945 */ /* 0x000fe80003800000 */
[----:B------:R0:W-:Y:S01]  /*4190*/  @!P4 STG.E.U8 desc[UR38][R8.64+0x20], R5 ;  /* 0x000020050800c986 */ /* 0x0001e2000c101126 */
[----:B------:R-:W-:Y:S05]  /*41a0*/  @P3 BRA `(.L_x_137) ;  /* 0x00000000000c3947 */ /* 0x000fea0003800000 */
[----:B------:R-:W5:Y:S02]  /*41b0*/  LDG.E.U8 R98, desc[UR38][R12.64+0x21] ;  /* 0x000021260c627981 */ /* 0x000f64000c1e1100 */
[----:B-----5:R-:W-:-:S05]  /*41c0*/  PRMT R4, R98, 0x8880, RZ ;  /* 0x0000888062047816 */ /* 0x020fca00000000ff */
[----:B------:R-:W-:-:S07]  /*41d0*/  IMAD R23, R4, R91, RZ ;  /* 0x0000005b04177224 */ /* 0x000fce00078e02ff */
.L_x_137:
[----:B------:R-:W-:Y:S05]  /*41e0*/  BSYNC B1 ;  /* 0x0000000000017941 */ /* 0x000fea0003800000 */
.L_x_136:
[----:B------:R-:W-:Y:S01]  /*41f0*/  @!P3 IMAD R43, R43, R90, R23 ;  /* 0x0000005a2b2bb224 */ /* 0x000fe200078e0217 */
[----:B------:R-:W-:Y:S04]  /*4200*/  BSSY B1, `(.L_x_138) ;  /* 0x0000006000017945 */ /* 0x000fe80003800000 */
[----:B------:R0:W-:Y:S01]  /*4210*/  @!P3 STG.E.U8 desc[UR38][R8.64+0x21], R43 ;  /* 0x0000212b0800b986 */ /* 0x0001e2000c101126 */
[----:B------:R-:W-:Y:S05]  /*4220*/  @P5 BRA `(.L_x_139) ;  /* 0x00000000000c5947 */ /* 0x000fea0003800000 */
[----:B------:R-:W5:Y:S02]  /*4230*/  LDG.E.U8 R98, desc[UR38][R10.64+0x28] ;  /* 0x000028260a627981 */ /* 0x000f64000c1e1100 */
[----:B-----5:R-:W-:-:S05]  /*4240*/  PRMT R4, R98, 0x8880, RZ ;  /* 0x0000888062047816 */ /* 0x020fca00000000ff */
[----:B------:R-:W-:-:S07]  /*4250*/  IMAD R23, R4, R91, RZ ;  /* 0x0000005b04177224 */ /* 0x000fce00078e02ff */
.L_x_139:
[----:B------:R-:W-:Y:S05]  /*4260*/  BSYNC B1 ;  /* 0x0000000000017941 */ /* 0x000fea0003800000 */
.L_x_138:
[----:B0-----:R-:W-:Y:S01]  /*4270*/  @!P5 IMAD R5, R44, R90, R23 ;  /* 0x0000005a2c05d224 */ /* 0x001fe200078e0217 */
[----:B------:R-:W-:Y:S04]  /*4280*/  BSSY B1, `(.L_x_140) ;  /* 0x0000006000017945 */ /* 0x000fe80003800000 */
[----:B------:R0:W-:Y:S01]  /*4290*/  @!P5 STG.E.U8 desc[UR38][R6.64+0x28], R5 ;  /* 0x000028050600d986 */ /* 0x0001e2000c101126 */
[----:B------:R-:W-:Y:S05]  /*42a0*/  @P1 BRA `(.L_x_141) ;  /* 0x00000000000c1947 */ /* 0x000fea0003800000 */
[----:B------:R-:W5:Y:S02]  /*42b0*/  LDG.E.U8 R98, desc[UR38][R10.64+0x29] ;  /* 0x000029260a627981 */ /* 0x000f64000c1e1100 */
[----:B-----5:R-:W-:-:S05]  /*42c0*/  PRMT R4, R98, 0x8880, RZ ;  /* 0x0000888062047816 */ /* 0x020fca00000000ff */
[----:B------:R-:W-:-:S07]  /*42d0*/  IMAD R23, R4, R91, RZ ;  /* 0x0000005b04177224 */ /* 0x000fce00078e02ff */
.L_x_141:
[----:B------:R-:W-:Y:S05]  /*42e0*/  BSYNC B1 ;  /* 0x0000000000017941 */ /* 0x000fea0003800000 */
.L_x_140:
        /* <DEDUP_REMOVED lines=11> */
.L_x_143:
[----:B------:R-:W-:Y:S05]  /*43a0*/  BSYNC B1 ;  /* 0x0000000000017941 */ /* 0x000fea0003800000 */
.L_x_142:
[----:B0-----:R-:W-:Y:S01]  /*43b0*/  @!P4 IMAD R5, R46, R90, R23 ;  /* 0x0000005a2e05c224 */ /* 0x001fe200078e0217 */
[----:B------:R-:W-:Y:S04]  /*43c0*/  BSSY B1, `(.L_x_144) ;  /* 0x0000006000017945 */ /* 0x000fe80003800000 */
[----:B------:R0:W-:Y:S01]  /*43d0*/  @!P4 STG.E.U8 desc[UR38][R8.64+0x28], R5 ;  /* 0x000028050800c986 */ /* 0x0001e2000c101126 */
[----:B------:R-:W-:Y:S05]  /*43e0*/  @P3 BRA `(.L_x_145) ;  /* 0x00000000000c3947 */ /* 0x000fea0003800000 */
[----:B------:R-:W5:Y:S02]  /*43f0*/  LDG.E.U8 R98, desc[UR38][R12.64+0x29] ;  /* 0x000029260c627981 */ /* 0x000f64000c1e1100 */
[----:B-----5:R-:W-:-:S05]  /*4400*/  PRMT R4, R98, 0x8880, RZ ;  /* 0x0000888062047816 */ /* 0x020fca00000000ff */
[----:B------:R-:W-:-:S07]  /*4410*/  IMAD R23, R4, R91, RZ ;  /* 0x0000005b04177224 */ /* 0x000fce00078e02ff */
.L_x_145:
[----:B------:R-:W-:Y:S05]  /*4420*/  BSYNC B1 ;  /* 0x0000000000017941 */ /* 0x000fea0003800000 */
.L_x_144:
[----:B------:R-:W-:Y:S01]  /*4430*/  @!P3 IMAD R47, R47, R90, R23 ;  /* 0x0000005a2f2fb224 */ /* 0x000fe200078e0217 */
[----:B------:R-:W-:Y:S04]  /*4440*/  BSSY B1, `(.L_x_146) ;  /* 0x0000006000017945 */ /* 0x000fe80003800000 */
[----:B------:R0:W-:Y:S01]  /*4450*/  @!P3 STG.E.U8 desc[UR38][R8.64+0x29], R47 ;  /* 0x0000292f0800b986 */ /* 0x0001e2000c101126 */
[----:B------:R-:W-:Y:S05]  /*4460*/  @P5 BRA `(.L_x_147) ;  /* 0x00000000000c5947 */ /* 0x000fea0003800000 */
[----:B------:R-:W5:Y:S02]  /*4470*/  LDG.E.U8 R98, desc[UR38][R10.64+0x30] ;  /* 0x000030260a627981 */ /* 0x000f64000c1e1100 */
[----:B-----5:R-:W-:-:S05]  /*4480*/  PRMT R4, R98, 0x8880, RZ ;  /* 0x0000888062047816 */ /* 0x020fca00000000ff */
[----:B------:R-:W-:-:S07]  /*4490*/  IMAD R23, R4, R91, RZ ;  /* 0x0000005b04177224 */ /* 0x000fce00078e02ff */
.L_x_147:
[----:B------:R-:W-:Y:S05]  /*44a0*/  BSYNC B1 ;  /* 0x0000000000017941 */ /* 0x000fea0003800000 */
.L_x_146:
[----:B0-----:R-:W-:Y:S01]  /*44b0*/  @!P5 IMAD R5, R48, R90, R23 ;  /* 0x0000005a3005d224 */ /* 0x001fe200078e0217 */
[----:B------:R-:W-:Y:S04]  /*44c0*/  BSSY B1, `(.L_x_148) ;  /* 0x0000006000017945 */ /* 0x000fe80003800000 */
[----:B------:R0:W-:Y:S01]  /*44d0*/  @!P5 STG.E.U8 desc[UR38][R6.64+0x30], R5 ;  /* 0x000030050600d986 */ /* 0x0001e2000c101126 */
[----:B------:R-:W-:Y:S05]  /*44e0*/  @P1 BRA `(.L_x_149) ;  /* 0x00000000000c1947 */ /* 0x000fea0003800000 */
[----:B------:R-:W5:Y:S02]  /*44f0*/  LDG.E.U8 R98, desc[UR38][R10.64+0x31] ;  /* 0x000031260a627981 */ /* 0x000f64000c1e1100 */
[----:B-----5:R-:W-:-:S05]  /*4500*/  PRMT R4, R98, 0x8880, RZ ;  /* 0x0000888062047816 */ /* 0x020fca00000000ff */
[----:B------:R-:W-:-:S07]  /*4510*/  IMAD R23, R4, R91, RZ ;  /* 0x0000005b04177224 */ /* 0x000fce00078e02ff */
.L_x_149:
[----:B------:R-:W-:Y:S05]  /*4520*/  BSYNC B1 ;  /* 0x0000000000017941 */ /* 0x000fea0003800000 */
.L_x_148:
[----:B------:R-:W-:Y:S01]  /*4530*/  ISETP.LT.OR P4, PT, R3, 0x31, !P0 ;  /* 0x000000310300780c */ /* 0x000fe20004781670 */
[----:B------:R-:W-:Y:S01]  /*4540*/  @!P1 IMAD R49, R49, R90, R23 ;  /* 0x0000005a31319224 */ /* 0x000fe200078e0217 */
[----:B------:R-:W-:Y:S01]  /*4550*/  BSSY B1, `(.L_x_150) ;  /* 0x000000a000017945 */ /* 0x000fe20003800000 */
[C---:B------:R-:W-:Y:S02]  /*4560*/  ISETP.LT.OR P3, PT, R3.reuse, 0x32, !P0 ;  /* 0x000000320300780c */ /* 0x040fe40004761670 */
[C---:B------:R-:W-:Y:S01]  /*4570*/  ISETP.LT.OR P5, PT, R3.reuse, 0x39, !P0 ;  /* 0x000000390300780c */ /* 0x040fe200047a1670 */
[----:B------:R0:W-:Y:S01]  /*4580*/  @!P1 STG.E.U8 desc[UR38][R6.64+0x31], R49 ;  /* 0x0000313106009986 */ /* 0x0001e2000c101126 */
[C---:B------:R-:W-:Y:S02]  /*4590*/  ISETP.LT.OR P1, PT, R3.reuse, 0x39, !P2 ;  /* 0x000000390300780c */ /* 0x040fe40005721670 */
[----:B------:R-:W-:-:S04]  /*45a0*/  ISETP.LT.OR P2, PT, R3, 0x3a, !P2 ;  /* 0x0000003a0300780c */ /* 0x000fc80005741670 */
[----:B------:R-:W-:Y:S09]  /*45b0*/  @P4 BRA `(.L_x_151) ;  /* 0x00000000000c4947 */ /* 0x000ff20003800000 */
[----:B------:R-:W5:Y:S02]  /*45c0*/  LDG.E.U8 R98, desc[UR38][R12.64+0x30] ;  /* 0x000030260c627981 */ /* 0x000f64000c1e1100 */
[----:B-----5:R-:W-:-:S05]  /*45d0*/  PRMT R4, R98, 0x8880, RZ ;  /* 0x0000888062047816 */ /* 0x020fca00000000ff */
[----:B------:R-:W-:-:S07]  /*45e0*/  IMAD R23, R4, R91, RZ ;  /* 0x0000005b04177224 */ /* 0x000fce00078e02ff */
.L_x_151:
[----:B------:R-:W-:Y:S05]  /*45f0*/  BSYNC B1 ;  /* 0x0000000000017941 */ /* 0x000fea0003800000 */
.L_x_150:
[----:B0-----:R-:W-:Y:S01]  /*4600*/  @!P4 IMAD R5, R50, R90, R23 ;  /* 0x0000005a3205c224 */ /* 0x001fe200078e0217 */
[----:B------:R-:W-:Y:S04]  /*4610*/  BSSY B1, `(.L_x_152) ;  /* 0x0000006000017945 */ /* 0x000fe80003800000 */
[----:B------:R0:W-:Y:S01]  /*4620*/  @!P4 STG.E.U8 desc[UR38][R8.64+0x30], R5 ;  /* 0x000030050800c986 */ /* 0x0001e2000c101126 */
[----:B------:R-:W-:Y:S05]  /*4630*/  @P3 BRA `(.L_x_153) ;  /* 0x00000000000c3947 */ /* 0x000fea0003800000 */
[----:B------:R-:W5:Y:S02]  /*4640*/  LDG.E.U8 R98, desc[UR38][R12.64+0x31] ;  /* 0x000031260c627981 */ /* 0x000f64000c1e1100 */
[----:B-----5:R-:W-:-:S05]  /*4650*/  PRMT R4, R98, 0x8880, RZ ;  /* 0x0000888062047816 */ /* 0x020fca00000000ff */
[----:B------:R-:W-:-:S07]  /*4660*/  IMAD R23, R4, R91, RZ ;  /* 0x0000005b04177224 */ /* 0x000fce00078e02ff */
.L_x_153:
[----:B------:R-:W-:Y:S05]  /*4670*/  BSYNC B1 ;  /* 0x0000000000017941 */ /* 0x000fea0003800000 */
.L_x_152:
[----:B------:R-:W-:Y:S01]  /*4680*/  @!P3 IMAD R51, R51, R90, R23 ;  /* 0x0000005a3333b224 */ /* 0x000fe200078e0217 */
[----:B------:R-:W-:Y:S04]  /*4690*/  BSSY B1, `(.L_x_154) ;  /* 0x0000006000017945 */ /* 0x000fe80003800000 */
[----:B------:R0:W-:Y:S01]  /*46a0*/  @!P3 STG.E.U8 desc[UR38][R8.64+0x31], R51 ;  /* 0x000031330800b986 */ /* 0x0001e2000c101126 */
[----:B------:R-:W-:Y:S05]  /*46b0*/  @P1 BRA `(.L_x_155) ;  /* 0x00000000000c1947 */ /* 0x000fea0003800000 */
[----:B------:R-:W5:Y:S02]  /*46c0*/  LDG.E.U8 R98, desc[UR38][R10.64+0x38] ;  /* 0x000038260a627981 */ /* 0x000f64000c1e1100 */
[----:B-----5:R-:W-:-:S05]  /*46d0*/  PRMT R4, R98, 0x8880, RZ ;  /* 0x0000888062047816 */ /* 0x020fca00000000ff */
[----:B------:R-:W-:-:S07]  /*46e0*/  IMAD R23, R4, R91, RZ ;  /* 0x0000005b04177224 */ /* 0x000fce00078e02ff */
.L_x_155:
[----:B------:R-:W-:Y:S05]  /*46f0*/  BSYNC B1 ;  /* 0x0000000000017941 */ /* 0x000fea0003800000 */
.L_x_154:
[----:B0-----:R-:W-:Y:S01]  /*4700*/  @!P1 IMAD R5, R52, R90, R23 ;  /* 0x0000005a34059224 */ /* 0x001fe200078e0217 */
[----:B------:R-:W-:Y:S04]  /*4710*/  BSSY B1, `(.L_x_156) ;  /* 0x0000006000017945 */ /* 0x000fe80003800000 */
[----:B------:R0:W-:Y:S01]  /*4720*/  @!P1 STG.E.U8 desc[UR38][R6.64+0x38], R5 ;  /* 0x0000380506009986 */ /* 0x0001e2000c101126 */
[----:B------:R-:W-:Y:S05]  /*4730*/  @P2 BRA `(.L_x_157) ;  /* 0x00000000000c2947 */ /* 0x000fea0003800000 */
[----:B------:R-:W5:Y:S02]  /*4740*/  LDG.E.U8 R98, desc[UR38][R10.64+0x39] ;  /* 0x000039260a627981 */ /* 0x000f64000c1e1100 */
[----:B-----5:R-:W-:-:S05]  /*4750*/  PRMT R4, R98, 0x8880, RZ ;  /* 0x0000888062047816 */ /* 0x020fca00000000ff */
[----:B------:R-:W-:-:S07]  /*4760*/  IMAD R23, R4, R91, RZ ;  /* 0x0000005b04177224 */ /* 0x000fce00078e02ff */
.L_x_157:
[----:B------:R-:W-:Y:S05]  /*4770*/  BSYNC B1 ;  /* 0x0000000000017941 */ /* 0x000fea0003800000 */
.L_x_156:
[----:B------:R-:W-:Y:S01]  /*4780*/  @!P2 IMAD R53, R53, R90, R23 ;  /* 0x0000005a3535a224 */ /* 0x000fe200078e0217 */
[----:B------:R-:W-:Y:S04]  /*4790*/  BSSY B1, `(.L_x_158) ;  /* 0x0000006000017945 */ /* 0x000fe80003800000 */
[----:B------:R0:W-:Y:S01]  /*47a0*/  @!P2 STG.E.U8 desc[UR38][R6.64+0x39], R53 ;  /* 0x000039350600a986 */ /* 0x0001e2000c101126 */
[----:B------:R-:W-:Y:S05]  /*47b0*/  @P5 BRA `(.L_x_159) ;  /* 0x00000000000c5947 */ /* 0x000fea0003800000 */
[----:B------:R-:W5:Y:S02]  /*47c0*/  LDG.E.U8 R98, desc[UR38][R12.64+0x38] ;  /* 0x000038260c627981 */ /* 0x000f64000c1e1100 */
[----:B-----5:R-:W-:-:S05]  /*47d0*/  PRMT R4, R98, 0x8880, RZ ;  /* 0x0000888062047816 */ /* 0x020fca00000000ff */
[----:B------:R-:W-:-:S07]  /*47e0*/  IMAD R23, R4, R91, RZ ;  /* 0x0000005b04177224 */ /* 0x000fce00078e02ff */
.L_x_159:
[----:B------:R-:W-:Y:S05]  /*47f0*/  BSYNC B1 ;  /* 0x0000000000017941 */ /* 0x000fea0003800000 */
.L_x_158:
[----:B0-----:R-:W-:Y:S01]  /*4800*/  @!P5 IMAD R5, R54, R90, R23 ;  /* 0x0000005a3605d224 */ /* 0x001fe200078e0217 */
[----:B------:R-:W-:Y:S01]  /*4810*/  ISETP.LT.OR P0, PT, R3, 0x3a, !P0 ;  /* 0x0000003a0300780c */ /* 0x000fe20004701670 */
[----:B------:R-:W-:Y:S03]  /*4820*/  BSSY B1, `(.L_x_160) ;  /* 0x0000006000017945 */ /* 0x000fe60003800000 */
[----:B------:R0:W-:Y:S09]  /*4830*/  @!P5 STG.E.U8 desc[UR38][R8.64+0x38], R5 ;  /* 0x000038050800d986 */ /* 0x0001f2000c101126 */
[----:B------:R-:W-:Y:S05]  /*4840*/  @P0 BRA `(.L_x_161) ;  /* 0x00000000000c0947 */ /* 0x000fea0003800000 */
[----:B------:R-:W5:Y:S02]  /*4850*/  LDG.E.U8 R98, desc[UR38][R12.64+0x39] ;  /* 0x000039260c627981 */ /* 0x000f64000c1e1100 */
[----:B-----5:R-:W-:-:S05]  /*4860*/  PRMT R4, R98, 0x8880, RZ ;  /* 0x0000888062047816 */ /* 0x020fca00000000ff */
[----:B------:R-:W-:-:S07]  /*4870*/  IMAD R23, R4, R91, RZ ;  /* 0x0000005b04177224 */ /* 0x000fce00078e02ff */
.L_x_161:
[----:B------:R-:W-:Y:S05]  /*4880*/  BSYNC B1 ;  /* 0x0000000000017941 */ /* 0x000fea0003800000 */
.L_x_160:
[----:B------:R-:W-:Y:S01]  /*4890*/  IMAD R23, R55, R90, R23 ;  /* 0x0000005a37177224 */ /* 0x000fe200078e0217 */
[----:B------:R-:W-:Y:S06]  /*48a0*/  @P0 BRA `(.L_x_162) ;  /* 0x0000000c00180947 */ /* 0x000fec0003800000 */
[----:B------:R0:W-:Y:S01]  /*48b0*/  STG.E.U8 desc[UR38][R8.64+0x39], R23 ;  /* 0x0000391708007986 */ /* 0x0001e2000c101126 */
[----:B------:R-:W-:Y:S05]  /*48c0*/  BRA `(.L_x_162) ;  /* 0x0000000c00107947 */ /* 0x000fea0003800000 */
.L_x_33:
[C---:B------:R-:W-:Y:S02]  /*48d0*/  ISETP.GE.AND P2, PT, R99.reuse, 0x1, PT ;  /* 0x000000016300780c */ /* 0x040fe40003f46270 */
[----:B------:R-:W-:Y:S02]  /*48e0*/  ISETP.GE.AND P1, PT, R99, 0x9, PT ;  /* 0x000000096300780c */ /* 0x000fe40003f26270 */
[C---:B------:R-:W-:Y:S02]  /*48f0*/  ISETP.LT.OR P4, PT, R3.reuse, 0x1, !P2 ;  /* 0x000000010300780c */ /* 0x040fe40005781670 */
[C---:B------:R-:W-:Y:S02]  /*4900*/  ISETP.LT.OR P5, PT, R3.reuse, 0x2, !P2 ;  /* 0x000000020300780c */ /* 0x040fe400057a1670 */
[C---:B------:R-:W-:Y:S02]  /*4910*/  ISETP.LT.OR P0, PT, R3.reuse, 0x1, !P1 ;  /* 0x000000010300780c */ /* 0x040fe40004f01670 */
[----:B------:R-:W-:-:S07]  /*4920*/  ISETP.LT.OR P3, PT, R3, 0x2, !P1 ;  /* 0x000000020300780c */ /* 0x000fce0004f61670 */
[-C--:B------:R-:W-:Y:S02]  /*4930*/  @!P4 IMAD R11, R56, R90.reuse, RZ ;  /* 0x0000005a380bc224 */ /* 0x080fe400078e02ff */
[-C--:B------:R-:W-:Y:S02]  /*4940*/  @!P5 IMAD R57, R57, R90.reuse, RZ ;  /* 0x0000005a3939d224 */ /* 0x080fe400078e02ff */
[-C--:B------:R-:W-:Y:S01]  /*4950*/  @!P0 IMAD R13, R58, R90.reuse, RZ ;  /* 0x0000005a3a0d8224 */ /* 0x080fe200078e02ff */
[----:B------:R0:W-:Y:S01]  /*4960*/  @!P4 STG.E.U8 desc[UR38][R14.64], R11 ;  /* 0x0000000b0e00c986 */ /* 0x0001e2000c101126 */
[----:B------:R-:W-:Y:S01]  /*4970*/  ISETP.LT.OR P4, PT, R3, 0x9, !P2 ;  /* 0x000000090300780c */ /* 0x000fe20005781670 */
[----:B------:R-:W-:Y:S02]  /*4980*/  @!P3 IMAD R59, R59, R90, RZ ;  /* 0x0000005a3b3bb224 */ /* 0x000fe400078e02ff */
[----:B------:R-:W-:Y:S01]  /*4990*/  @!P5 STG.E.U8 desc[UR38][R14.64+0x1], R57 ;  /* 0x000001390e00d986 */ /* 0x000fe2000c101126 */
[----:B------:R-:W-:-:S03]  /*49a0*/  ISETP.LT.OR P5, PT, R3, 0xa, !P2 ;  /* 0x0000000a0300780c */ /* 0x000fc600057a1670 */
[----:B------:R1:W-:Y:S01]  /*49b0*/  @!P0 STG.E.U8 desc[UR38][R4.64], R13 ;  /* 0x0000000d04008986 */ /* 0x0003e2000c101126 */
[----:B------:R-:W-:-:S03]  /*49c0*/  ISETP.LT.OR P0, PT, R3, 0x9, !P1 ;  /* 0x000000090300780c */ /* 0x000fc60004f01670 */
[----:B------:R-:W-:Y:S01]  /*49d0*/  @!P3 STG.E.U8 desc[UR38][R4.64+0x1], R59 ;  /* 0x0000013b0400b986 */ /* 0x000fe2000c101126 */
[----:B------:R-:W-:Y:S01]  /*49e0*/  ISETP.LT.OR P3, PT, R3, 0xa, !P1 ;  /* 0x0000000a0300780c */ /* 0x000fe20004f61670 */
[----:B------:R-:W-:-:S04]  /*49f0*/  @!P4 IMAD R21, R60, R90, RZ ;  /* 0x0000005a3c15c224 */ /* 0x000fc800078e02ff */
[-C--:B------:R-:W-:Y:S01]  /*4a00*/  @!P5 IMAD R61, R61, R90.reuse, RZ ;  /* 0x0000005a3d3dd224 */ /* 0x080fe200078e02ff */
[----:B------:R2:W-:Y:S01]  /*4a10*/  @!P4 STG.E.U8 desc[UR38][R14.64+0x8], R21 ;  /* 0x000008150e00c986 */ /* 0x0005e2000c101126 */
[C---:B------:R-:W-:Y:S02]  /*4a20*/  ISETP.LT.OR P4, PT, R3.reuse, 0x11, !P2 ;  /* 0x000000110300780c */ /* 0x040fe40005781670 */
[-C--:B0-----:R-:W-:Y:S01]  /*4a30*/  @!P0 IMAD R11, R62, R90.reuse, RZ ;  /* 0x0000005a3e0b8224 */ /* 0x081fe200078e02ff */
[----:B------:R-:W-:Y:S01]  /*4a40*/  @!P5 STG.E.U8 desc[UR38][R14.64+0x9], R61 ;  /* 0x0000093d0e00d986 */ /* 0x000fe2000c101126 */
[----:B------:R-:W-:Y:S02]  /*4a50*/  ISETP.LT.OR P5, PT, R3, 0x12, !P2 ;  /* 0x000000120300780c */ /* 0x000fe400057a1670 */
[----:B------:R-:W-:Y:S01]  /*4a60*/  @!P3 IMAD R63, R63, R90, RZ ;  /* 0x0000005a3f3fb224 */ /* 0x000fe200078e02ff */
[----:B------:R0:W-:Y:S01]  /*4a70*/  @!P0 STG.E.U8 desc[UR38][R4.64+0x8], R11 ;  /* 0x0000080b04008986 */ /* 0x0001e2000c101126 */
[----:B------:R-:W-:-:S03]  /*4a80*/  ISETP.LT.OR P0, PT, R3, 0x11, !P1 ;  /* 0x000000110300780c */ /* 0x000fc60004f01670 */
[----:B------:R-:W-:Y:S01]  /*4a90*/  @!P3 STG.E.U8 desc[UR38][R4.64+0x9], R63 ;  /* 0x0000093f0400b986 */ /* 0x000fe2000c101126 */
[----:B------:R-:W-:Y:S01]  /*4aa0*/  ISETP.LT.OR P3, PT, R3, 0x12, !P1 ;  /* 0x000000120300780c */ /* 0x000fe20004f61670 */
[----:B-1----:R-:W-:-:S04]  /*4ab0*/  @!P4 IMAD R13, R64, R90, RZ ;  /* 0x0000005a400dc224 */ /* 0x002fc800078e02ff */
[-C--:B------:R-:W-:Y:S01]  /*4ac0*/  @!P5 IMAD R65, R65, R90.reuse, RZ ;  /* 0x0000005a4141d224 */ /* 0x080fe200078e02ff */
[----:B------:R1:W-:Y:S01]  /*4ad0*/  @!P4 STG.E.U8 desc[UR38][R14.64+0x10], R13 ;  /* 0x0000100d0e00c986 */ /* 0x0003e2000c101126 */
[C---:B------:R-:W-:Y:S02]  /*4ae0*/  ISETP.LT.OR P4, PT, R3.reuse, 0x19, !P2 ;  /* 0x000000190300780c */ /* 0x040fe40005781670 */
[-C--:B--2---:R-:W-:Y:S01]  /*4af0*/  @!P0 IMAD R21, R66, R90.reuse, RZ ;  /* 0x0000005a42158224 */ /* 0x084fe200078e02ff */
[----:B------:R-:W-:Y:S01]  /*4b00*/  @!P5 STG.E.U8 desc[UR38][R14.64+0x11], R65 ;  /* 0x000011410e00d986 */ /* 0x000fe2000c101126 */
[----:B------:R-:W-:Y:S02]  /*4b10*/  ISETP.LT.OR P5, PT, R3, 0x1a, !P2 ;  /* 0x0000001a0300780c */ /* 0x000fe400057a1670 */
[----:B------:R-:W-:Y:S01]  /*4b20*/  @!P3 IMAD R67, R67, R90, RZ ;  /* 0x0000005a4343b224 */ /* 0x000fe200078e02ff */
[----:B------:R2:W-:Y:S01]  /*4b30*/  @!P0 STG.E.U8 desc[UR38][R4.64+0x10], R21 ;  /* 0x0000101504008986 */ /* 0x0005e2000c101126 */
[----:B------:R-:W-:-:S03]  /*4b40*/  ISETP.LT.OR P0, PT, R3, 0x19, !P1 ;  /* 0x000000190300780c */ /* 0x000fc60004f01670 */
[----:B------:R-:W-:Y:S01]  /*4b50*/  @!P3 STG.E.U8 desc[UR38][R4.64+0x11], R67 ;  /* 0x000011430400b986 */ /* 0x000fe2000c101126 */
[----:B------:R-:W-:Y:S01]  /*4b60*/  ISETP.LT.OR P3, PT, R3, 0x1a, !P1 ;  /* 0x0000001a0300780c */ /* 0x000fe20004f61670 */
[----:B0-----:R-:W-:-:S04]  /*4b70*/  @!P4 IMAD R11, R68, R90, RZ ;  /* 0x0000005a440bc224 */ /* 0x001fc800078e02ff */
[-C--:B------:R-:W-:Y:S01]  /*4b80*/  @!P5 IMAD R69, R69, R90.reuse, RZ ;  /* 0x0000005a4545d224 */ /* 0x080fe200078e02ff */
[----:B------:R0:W-:Y:S01]  /*4b90*/  @!P4 STG.E.U8 desc[UR38][R14.64+0x18], R11 ;  /* 0x0000180b0e00c986 */ /* 0x0001e2000c101126 */
[C---:B------:R-:W-:Y:S02]  /*4ba0*/  ISETP.LT.OR P4, PT, R3.reuse, 0x21, !P2 ;  /* 0x000000210300780c */ /* 0x040fe40005781670 */
[-C--:B-1----:R-:W-:Y:S01]  /*4bb0*/  @!P0 IMAD R13, R70, R90.reuse, RZ ;  /* 0x0000005a460d8224 */ /* 0x082fe200078e02ff */
[----:B------:R-:W-:Y:S01]  /*4bc0*/  @!P5 STG.E.U8 desc[UR38][R14.64+0x19], R69 ;  /* 0x000019450e00d986 */ /* 0x000fe2000c101126 */
[----:B------:R-:W-:Y:S02]  /*4bd0*/  ISETP.LT.OR P5, PT, R3, 0x22, !P2 ;  /* 0x000000220300780c */ /* 0x000fe400057a1670 */
[----:B------:R-:W-:Y:S01]  /*4be0*/  @!P3 IMAD R71, R71, R90, RZ ;  /* 0x0000005a4747b224 */ /* 0x000fe200078e02ff */
[----:B------:R1:W-:Y:S01]  /*4bf0*/  @!P0 STG.E.U8 desc[UR38][R4.64+0x18], R13 ;  /* 0x0000180d04008986 */ /* 0x0003e2000c101126 */
[----:B------:R-:W-:-:S03]  /*4c00*/  ISETP.LT.OR P0, PT, R3, 0x21, !P1 ;  /* 0x000000210300780c */ /* 0x000fc60004f01670 */
[----:B------:R-:W-:Y:S01]  /*4c10*/  @!P3 STG.E.U8 desc[UR38][R4.64+0x19], R71 ;  /* 0x000019470400b986 */ /* 0x000fe2000c101126 */
[----:B------:R-:W-:Y:S01]  /*4c20*/  ISETP.LT.OR P3, PT, R3, 0x22, !P1 ;  /* 0x000000220300780c */ /* 0x000fe20004f61670 */
[----:B--2---:R-:W-:-:S04]  /*4c30*/  @!P4 IMAD R21, R72, R90, RZ ;  /* 0x0000005a4815c224 */ /* 0x004fc800078e02ff */
        /* <DEDUP_REMOVED lines=32> */
[----:B------:R-:W-:-:S02]  /*4e40*/  ISETP.GE.AND P0, PT, R99, 0x81, PT ;  /* 0x000000816300780c */ /* 0x000fc40003f06270 */
[C---:B------:R-:W-:Y:S01]  /*4e50*/  ISETP.LT.OR P5, PT, R3.reuse, 0x39, !P1 ;  /* 0x000000390300780c */ /* 0x040fe20004fa1670 */
[----:B------:R-:W-:Y:S01]  /*4e60*/  @!P3 STG.E.U8 desc[UR38][R4.64+0x31], R83 ;  /* 0x000031530400b986 */ /* 0x000fe2000c101126 */
[C---:B------:R-:W-:Y:S01]  /*4e70*/  ISETP.LT.OR P1, PT, R3.reuse, 0x3a, !P1 ;  /* 0x0000003a0300780c */ /* 0x040fe20004f21670 */
[----:B--2---:R-:W-:Y:S01]  /*4e80*/  @!P4 IMAD R21, R84, R90, RZ ;  /* 0x0000005a5415c224 */ /* 0x004fe200078e02ff */
[----:B------:R-:W-:-:S03]  /*4e90*/  ISETP.LT.OR P3, PT, R3, 0x1, !P0 ;  /* 0x000000010300780c */ /* 0x000fc60004761670 */
[----:B------:R-:W-:Y:S01]  /*4ea0*/  @!P2 IMAD R85, R85, R90, RZ ;  /* 0x0000005a5555a224 */ /* 0x000fe200078e02ff */
[----:B------:R-:W-:Y:S01]  /*4eb0*/  @!P4 STG.E.U8 desc[UR38][R14.64+0x38], R21 ;  /* 0x000038150e00c986 */ /* 0x000fe2000c101126 */
[----:B------:R-:W-:-:S03]  /*4ec0*/  ISETP.LT.OR P4, PT, R3, 0x2, !P0 ;  /* 0x000000020300780c */ /* 0x000fc60004781670 */
[----:B------:R-:W-:Y:S01]  /*4ed0*/  @!P2 STG.E.U8 desc[UR38][R14.64+0x39], R85 ;  /* 0x000039550e00a986 */ /* 0x000fe2000c101126 */
[-C--:B0-----:R-:W-:Y:S01]  /*4ee0*/  @!P5 IMAD R11, R86, R90.reuse, RZ ;  /* 0x0000005a560bd224 */ /* 0x081fe200078e02ff */
[----:B------:R-:W-:Y:S01]  /*4ef0*/  ISETP.GE.AND P2, PT, R99, 0x89, PT ;  /* 0x000000896300780c */ /* 0x000fe20003f46270 */
[-C--:B------:R-:W-:Y:S02]  /*4f00*/  @!P1 IMAD R87, R87, R90.reuse, RZ ;  /* 0x0000005a57579224 */ /* 0x080fe400078e02ff */
[----:B-1----:R-:W-:Y:S01]  /*4f10*/  @!P3 IMAD R13, R24, R90, RZ ;  /* 0x0000005a180db224 */ /* 0x002fe200078e02ff */
[----:B------:R0:W-:Y:S01]  /*4f20*/  @!P5 STG.E.U8 desc[UR38][R4.64+0x38], R11 ;  /* 0x0000380b0400d986 */ /* 0x0001e2000c101126 */
[----:B------:R-:W-:-:S03]  /*4f30*/  ISETP.LT.OR P5, PT, R3, 0x1, !P2 ;  /* 0x000000010300780c */ /* 0x000fc600057a1670 */
[----:B------:R-:W-:Y:S01]  /*4f40*/  @!P4 IMAD R25, R25, R90, RZ ;  /* 0x0000005a1919c224 */ /* 0x000fe200078e02ff */
[----:B------:R1:W-:Y:S01]  /*4f50*/  @!P1 STG.E.U8 desc[UR38][R4.64+0x39], R87 ;  /* 0x0000395704009986 */ /* 0x0003e2000c101126 */
[----:B------:R-:W-:-:S03]  /*4f60*/  ISETP.LT.OR P1, PT, R3, 0x2, !P2 ;  /* 0x000000020300780c */ /* 0x000fc60005721670 */
[----:B------:R-:W-:Y:S01]  /*4f70*/  @!P3 STG.E.U8 desc[UR38][R6.64], R13 ;  /* 0x0000000d0600b986 */ /* 0x000fe2000c101126 */
[----:B------:R-:W-:-:S03]  /*4f80*/  ISETP.LT.OR P3, PT, R3, 0x9, !P0 ;  /* 0x000000090300780c */ /* 0x000fc60004761670 */
[----:B------:R-:W-:Y:S01]  /*4f90*/  @!P4 STG.E.U8 desc[UR38][R6.64+0x1], R25 ;  /* 0x000001190600c986 */ /* 0x000fe2000c101126 */
[----:B------:R-:W-:Y:S01]  /*4fa0*/  ISETP.LT.OR P4, PT, R3, 0xa, !P0 ;  /* 0x0000000a0300780c */ /* 0x000fe20004781670 */
[----:B0-----:R-:W-:-:S04]  /*4fb0*/  @!P5 IMAD R11, R26, R90, RZ ;  /* 0x0000005a1a0bd224 */ /* 0x001fc800078e02ff */
[-C--:B------:R-:W-:Y:S01]  /*4fc0*/  @!P1 IMAD R27, R27, R90.reuse, RZ ;  /* 0x0000005a1b1b9224 */ /* 0x080fe200078e02ff */
[----:B------:R0:W-:Y:S01]  /*4fd0*/  @!P5 STG.E.U8 desc[UR38][R8.64], R11 ;  /* 0x0000000b0800d986 */ /* 0x0001e2000c101126 */
[C---:B------:R-:W-:Y:S02]  /*4fe0*/  ISETP.LT.OR P5, PT, R3.reuse, 0x9, !P2 ;  /* 0x000000090300780c */ /* 0x040fe400057a1670 */
[-C--:B------:R-:W-:Y:S01]  /*4ff0*/  @!P3 IMAD R15, R28, R90.reuse, RZ ;  /* 0x0000005a1c0fb224 */ /* 0x080fe200078e02ff */
[----:B------:R-:W-:Y:S01]  /*5000*/  @!P1 STG.E.U8 desc[UR38][R8.64+0x1], R27 ;  /* 0x0000011b08009986 */ /* 0x000fe2000c101126 */
[----:B------:R-:W-:Y:S02]  /*5010*/  ISETP.LT.OR P1, PT, R3, 0xa, !P2 ;  /* 0x0000000a0300780c */ /* 0x000fe40005721670 */
[----:B------:R-:W-:Y:S01]  /*5020*/  @!P4 IMAD R29, R29, R90, RZ ;  /* 0x0000005a1d1dc224 */ /* 0x000fe200078e02ff */
[----:B------:R-:W-:Y:S01]  /*5030*/  @!P3 STG.E.U8 desc[UR38][R6.64+0x8], R15 ;  /* 0x0000080f0600b986 */ /* 0x000fe2000c101126 */
[----:B------:R-:W-:-:S03]  /*5040*/  ISETP.LT.OR P3, PT, R3, 0x11, !P0 ;  /* 0x000000110300780c */ /* 0x000fc60004761670 */
[----:B------:R-:W-:Y:S01]  /*5050*/  @!P4 STG.E.U8 desc[UR38][R6.64+0x9], R29 ;  /* 0x0000091d0600c986 */ /* 0x000fe2000c101126 */
[----:B------:R-:W-:Y:S01]  /*5060*/  ISETP.LT.OR P4, PT, R3, 0x12, !P0 ;  /* 0x000000120300780c */ /* 0x000fe20004781670 */
[----:B-1----:R-:W-:-:S04]  /*5070*/  @!P5 IMAD R5, R30, R90, RZ ;  /* 0x0000005a1e05d224 */ /* 0x002fc800078e02ff */
[-C--:B------:R-:W-:Y:S01]  /*5080*/  @!P1 IMAD R31, R31, R90.reuse, RZ ;  /* 0x0000005a1f1f9224 */ /* 0x080fe200078e02ff */
[----:B------:R1:W-:Y:S01]  /*5090*/  @!P5 STG.E.U8 desc[UR38][R8.64+0x8], R5 ;  /* 0x000008050800d986 */ /* 0x0003e2000c101126 */
[C---:B------:R-:W-:Y:S02]  /*50a0*/  ISETP.LT.OR P5, PT, R3.reuse, 0x11, !P2 ;  /* 0x000000110300780c */ /* 0x040fe400057a1670 */
[-C--:B0-----:R-:W-:Y:S01]  /*50b0*/  @!P3 IMAD R11, R32, R90.reuse, RZ ;  /* 0x0000005a200bb224 */ /* 0x081fe200078e02ff */
        /* <DEDUP_REMOVED lines=11> */
[-C--:B------:R-:W-:Y:S01]  /*5170*/  @!P3 IMAD R13, R36, R90.reuse, RZ ;  /* 0x0000005a240db224 */ /* 0x080fe200078e02ff */
        /* <DEDUP_REMOVED lines=32> */
[----:B------:R-:W-:-:S04]  /*5380*/  @!P1 IMAD R11, R46, R90, RZ ;  /* 0x0000005a2e0b9224 */ /* 0x000fc800078e02ff */
[-C--:B------:R-:W-:Y:S01]  /*5390*/  @!P3 IMAD R47, R47, R90.reuse, RZ ;  /* 0x0000005a2f2fb224 */ /* 0x080fe200078e02ff */
[----:B------:R1:W-:Y:S01]  /*53a0*/  @!P1 STG.E.U8 desc[UR38][R8.64+0x28], R11 ;  /* 0x0000280b08009986 */ /* 0x0003e2000c101126 */
[----:B------:R-:W-:Y:S02]  /*53b0*/  ISETP.LT.OR P1, PT, R3, 0x31, !P2 ;  /* 0x000000310300780c */ /* 0x000fe40005721670 */
[----:B------:R-:W-:Y:S01]  /*53c0*/  @!P4 IMAD R49, R49, R90, RZ ;  /* 0x0000005a3131c224 */ /* 0x000fe200078e02ff */
[----:B------:R2:W-:Y:S01]  /*53d0*/  @!P3 STG.E.U8 desc[UR38][R8.64+0x29], R47 ;  /* 0x0000292f0800b986 */ /* 0x0005e2000c101126 */
[C---:B------:R-:W-:Y:S02]  /*53e0*/  ISETP.LT.OR P3, PT, R3.reuse, 0x39, !P0 ;  /* 0x000000390300780c */ /* 0x040fe40004761670 */
[C---:B------:R-:W-:Y:S01]  /*53f0*/  ISETP.LT.OR P0, PT, R3.reuse, 0x3a, !P0 ;  /* 0x0000003a0300780c */ /* 0x040fe20004701670 */
[----:B------:R2:W-:Y:S01]  /*5400*/  @!P4 STG.E.U8 desc[UR38][R6.64+0x31], R49 ;  /* 0x000031310600c986 */ /* 0x0005e2000c101126 */
[----:B------:R-:W-:-:S03]  /*5410*/  ISETP.LT.OR P4, PT, R3, 0x32, !P2 ;  /* 0x000000320300780c */ /* 0x000fc60005781670 */
[----:B------:R2:W-:Y:S01]  /*5420*/  @!P5 STG.E.U8 desc[UR38][R6.64+0x30], R13 ;  /* 0x0000300d0600d986 */ /* 0x0005e2000c101126 */
[C---:B------:R-:W-:Y:S02]  /*5430*/  ISETP.LT.OR P5, PT, R3.reuse, 0x39, !P2 ;  /* 0x000000390300780c */ /* 0x040fe400057a1670 */
[----:B------:R-:W-:Y:S01]  /*5440*/  ISETP.LT.OR P2, PT, R3, 0x3a, !P2 ;  /* 0x0000003a0300780c */ /* 0x000fe20005741670 */
[-C--:B------:R-:W-:Y:S02]  /*5450*/  @!P1 IMAD R3, R50, R90.reuse, RZ ;  /* 0x0000005a32039224 */ /* 0x080fe400078e02ff */
[-C--:B0-----:R-:W-:Y:S02]  /*5460*/  @!P3 IMAD R5, R52, R90.reuse, RZ ;  /* 0x0000005a3405b224 */ /* 0x081fe400078e02ff */
[-C--:B------:R-:W-:Y:S01]  /*5470*/  @!P0 IMAD R53, R53, R90.reuse, RZ ;  /* 0x0000005a35358224 */ /* 0x080fe200078e02ff */
[----:B------:R2:W-:Y:S01]  /*5480*/  @!P1 STG.E.U8 desc[UR38][R8.64+0x30], R3 ;  /* 0x0000300308009986 */ /* 0x0005e2000c101126 */
[----:B------:R-:W-:-:S04]  /*5490*/  @!P4 IMAD R51, R51, R90, RZ ;  /* 0x0000005a3333c224 */ /* 0x000fc800078e02ff */
[-C--:B-1----:R-:W-:Y:S01]  /*54a0*/  @!P5 IMAD R11, R54, R90.reuse, RZ ;  /* 0x0000005a360bd224 */ /* 0x082fe200078e02ff */
[----:B------:R2:W-:Y:S01]  /*54b0*/  @!P4 STG.E.U8 desc[UR38][R8.64+0x31], R51 ;  /* 0x000031330800c986 */ /* 0x0005e2000c101126 */
[----:B------:R-:W-:-:S03]  /*54c0*/  @!P2 IMAD R55, R55, R90, RZ ;  /* 0x0000005a3737a224 */ /* 0x000fc600078e02ff */
[----:B------:R2:W-:Y:S04]  /*54d0*/  @!P3 STG.E.U8 desc[UR38][R6.64+0x38], R5 ;  /* 0x000038050600b986 */ /* 0x0005e8000c101126 */
[----:B------:R2:W-:Y:S04]  /*54e0*/  @!P0 STG.E.U8 desc[UR38][R6.64+0x39], R53 ;  /* 0x0000393506008986 */ /* 0x0005e8000c101126 */
[----:B------:R2:W-:Y:S04]  /*54f0*/  @!P5 STG.E.U8 desc[UR38][R8.64+0x38], R11 ;  /* 0x0000380b0800d986 */ /* 0x0005e8000c101126 */
[----:B------:R2:W-:Y:S02]  /*5500*/  @!P2 STG.E.U8 desc[UR38][R8.64+0x39], R55 ;  /* 0x000039370800a986 */ /* 0x0005e4000c101126 */
.L_x_162:
[----:B------:R-:W-:Y:S05]  /*5510*/  BSYNC B0 ;  /* 0x0000000000007941 */ /* 0x000fea0003800000 */
.L_x_32:
[----:B------:R-:W-:Y:S01]  /*5520*/  IADD3 R16, P0, R16, UR36, RZ ;  /* 0x0000002410107c10 */ /* 0x000fe2000ff1e0ff */
[----:B------:R-:W-:Y:S01]  /*5530*/  ULDC.64 UR4, c[0x0][0x650] ;  /* 0x0001940000047ab9 */ /* 0x000fe20000000a00 */
[----:B--2---:R-:W-:Y:S01]  /*5540*/  PRMT R3, RZ, 0x7610, R3 ;  /* 0x00007610ff037816 */ /* 0x004fe20000000003 */
[----:B------:R-:W-:Y:S01]  /*5550*/  IMAD.MOV.U32 R100, RZ, RZ, -0x1 ;  /* 0xffffffffff647424 */ /* 0x000fe200078e00ff */
[----:B------:R-:W-:Y:S01]  /*5560*/  IADD3.X R17, R17, UR42, RZ, P0, !PT ;  /* 0x0000002a11117c10 */ /* 0x000fe200087fe4ff */
[----:B0-----:R-:W-:Y:S01]  /*5570*/  IMAD.MOV.U32 R23, RZ, RZ, -0x1 ;  /* 0xffffffffff177424 */ /* 0x001fe200078e00ff */
[----:B------:R-:W-:-:S04]  /*5580*/  ISETP.GE.U32.AND P0, PT, R16, UR4, PT ;  /* 0x0000000410007c0c */ /* 0x000fc8000bf06070 */
[----:B------:R-:W-:-:S13]  /*5590*/  ISETP.GE.U32.AND.EX P0, PT, R17, UR5, PT, P0 ;  /* 0x0000000511007c0c */ /* 0x000fda000bf06100 */
[----:B------:R-:W-:Y:S05]  /*55a0*/  @P0 BRA `(.L_x_163) ;  /* 0x0000000400500947 */ /* 0x000fea0003800000 */
[----:B------:R-:W0:Y:S01]  /*55b0*/  LDC.64 R10, c[0x0][0x628] ;  /* 0x00018a00ff0a7b82 */ /* 0x000e220000000a00 */
[----:B------:R-:W2:Y:S01]  /*55c0*/  S2R R12, SR_CTAID.X ;  /* 0x00000000000c7919 */ /* 0x000ea20000002500 */
[----:B----4-:R-:W-:Y:S02]  /*55d0*/  IMAD.MOV.U32 R8, RZ, RZ, R16 ;  /* 0x000000ffff087224 */ /* 0x010fe400078e0010 */
[----:B------:R-:W-:Y:S01]  /*55e0*/  IMAD.MOV.U32 R9, RZ, RZ, R17 ;  /* 0x000000ffff097224 */ /* 0x000fe200078e0011 */
[----:B------:R-:W4:Y:S03]  /*55f0*/  S2R R20, SR_CTAID.Y ;  /* 0x0000000000147919 */ /* 0x000f260000002600 */
[----:B------:R-:W1:Y:S08]  /*5600*/  LDC R0, c[0x0][0x630] ;  /* 0x00018c00ff007b82 */ /* 0x000e700000000800 */
[----:B------:R-:W1:Y:S01]  /*5610*/  LDC.64 R14, c[0x0][0x620] ;  /* 0x00018800ff0e7b82 */ /* 0x000e620000000a00 */
[----:B0-----:R-:W-:-:S04]  /*5620*/  ISETP.NE.U32.AND P0, PT, R10, RZ, PT ;  /* 0x000000ff0a00720c */ /* 0x001fc80003f05070 */
[----:B------:R-:W-:-:S13]  /*5630*/  ISETP.NE.AND.EX P0, PT, R11, RZ, PT, P0 ;  /* 0x000000ff0b00720c */ /* 0x000fda0003f05300 */
[----:B-12-4-:R-:W-:Y:S05]  /*5640*/  @!P0 BRA `(.L_x_164) ;  /* 0x0000000000288947 */ /* 0x016fea0003800000 */
[----:B------:R-:W0:Y:S02]  /*5650*/  LDC R3, c[0x0][0x634] ;  /* 0x00018d00ff037b82 */ /* 0x000e240000000800 */
[----:B0-----:R-:W-:-:S05]  /*5660*/  IADD3 R3, P0, R16, R3, RZ ;  /* 0x0000000310037210 */ /* 0x001fca0007f1e0ff */
[----:B------:R-:W-:-:S04]  /*5670*/  IMAD.X R13, RZ, RZ, R17, P0 ;  /* 0x000000ffff0d7224 */ /* 0x000fc800000e0611 */
[----:B------:R-:W-:-:S04]  /*5680*/  IMAD.WIDE.U32 R4, R13, R10, RZ ;  /* 0x0000000a0d047225 */ /* 0x000fc800078e00ff */
[----:B---3--:R-:W-:-:S04]  /*5690*/  IMAD.WIDE.U32 R6, P0, R3, R11, R4 ;  /* 0x0000000b03067225 */ /* 0x008fc80007800004 */
[----:B------:R-:W-:-:S04]  /*56a0*/  IMAD.WIDE.U32 R4, R3, R10, RZ ;  /* 0x0000000a03047225 */ /* 0x000fc800078e00ff */
[----:B------:R-:W-:Y:S01]  /*56b0*/  IMAD.X R9, RZ, RZ, RZ, P0 ;  /* 0x000000ffff097224 */ /* 0x000fe200000e06ff */
[----:B------:R-:W-:Y:S01]  /*56c0*/  IADD3 RZ, P0, R5, R6, RZ ;  /* 0x0000000605ff7210 */ /* 0x000fe20007f1e0ff */
[----:B------:R-:W-:-:S04]  /*56d0*/  IMAD.MOV.U32 R8, RZ, RZ, R7 ;  /* 0x000000ffff087224 */ /* 0x000fc800078e0007 */
[----:B------:R-:W-:-:S08]  /*56e0*/  IMAD.WIDE.U32.X R8, R13, R11, R8, P0 ;  /* 0x0000000b0d087225 */ /* 0x000fd000000e0408 */
.L_x_164:
[-CC-:B------:R-:W-:Y:S01]  /*56f0*/  SHF.R.U64 R23, R8, R0.reuse, R9.reuse ;  /* 0x0000000008177219 */ /* 0x180fe20000001209 */
[----:B------:R-:W0:Y:S01]  /*5700*/  LDC.64 R26, c[0x0][0x640] ;  /* 0x00019000ff1a7b82 */ /* 0x000e220000000a00 */
[----:B------:R-:W-:Y:S01]  /*5710*/  SHF.R.U32.HI R0, RZ, R0, R9 ;  /* 0x00000000ff007219 */ /* 0x000fe20000011609 */
[----:B------:R-:W-:Y:S01]  /*5720*/  ULDC UR4, c[0x0][0x150] ;  /* 0x0000540000047ab9 */ /* 0x000fe20000000800 */
[----:B------:R-:W-:Y:S02]  /*5730*/  IADD3 R3, P0, RZ, -R23, RZ ;  /* 0x80000017ff037210 */ /* 0x000fe40007f1e0ff */
[----:B---3--:R-:W-:-:S03]  /*5740*/  I2FP.F32.U32 R7, R12 ;  /* 0x0000000c00077245 */ /* 0x008fc60000201000 */
[----:B------:R-:W1:Y:S01]  /*5750*/  LDC R6, c[0x0][0x618] ;  /* 0x00018600ff067b82 */ /* 0x000e620000000800 */
[----:B------:R-:W-:Y:S02]  /*5760*/  IMAD.X R5, RZ, RZ, ~R0, P0 ;  /* 0x000000ffff057224 */ /* 0x000fe400000e0e00 */
[----:B------:R-:W-:Y:S01]  /*5770*/  FMUL R7, R7, UR4 ;  /* 0x0000000407077c20 */ /* 0x000fe20008400000 */
[----:B------:R-:W-:Y:S01]  /*5780*/  ULDC UR4, c[0x0][0x154] ;  /* 0x0000550000047ab9 */ /* 0x000fe20000000800 */
[-C--:B------:R-:W-:Y:S02]  /*5790*/  IMAD R0, R5, R14.reuse, RZ ;  /* 0x0000000e05007224 */ /* 0x080fe400078e02ff */
[C---:B------:R-:W-:Y:S01]  /*57a0*/  IMAD.WIDE.U32 R4, R3.reuse, R14, R16 ;  /* 0x0000000e03047225 */ /* 0x040fe200078e0010 */
[----:B------:R-:W2:Y:S01]  /*57b0*/  LDC R8, c[0x0][0x608] ;  /* 0x00018200ff087b82 */ /* 0x000ea20000000800 */
[----:B------:R-:W3:Y:S02]  /*57c0*/  F2I.U32.TRUNC.NTZ R7, R7 ;  /* 0x0000000700077305 */ /* 0x000ee4000020f000 */
[----:B------:R-:W-:Y:S01]  /*57d0*/  IMAD R3, R3, R15, R0 ;  /* 0x0000000f03037224 */ /* 0x000fe200078e0200 */
[----:B------:R-:W-:-:S03]  /*57e0*/  I2FP.F32.U32 R0, R20 ;  /* 0x0000001400007245 */ /* 0x000fc60000201000 */
[----:B------:R-:W-:Y:S01]  /*57f0*/  IMAD.IADD R3, R5, 0x1, R3 ;  /* 0x0000000105037824 */ /* 0x000fe200078e0203 */
[----:B------:R-:W4:Y:S01]  /*5800*/  LDC R11, c[0x0][0x658] ;  /* 0x00019600ff0b7b82 */ /* 0x000f220000000800 */
[----:B0-----:R-:W-:-:S04]  /*5810*/  ISETP.NE.U32.AND P0, PT, R26, RZ, PT ;  /* 0x000000ff1a00720c */ /* 0x001fc80003f05070 */
[----:B------:R-:W-:-:S03]  /*5820*/  ISETP.NE.AND.EX P0, PT, R27, RZ, PT, P0 ;  /* 0x000000ff1b00720c */ /* 0x000fc60003f05300 */
[----:B------:R-:W0:Y:S01]  /*5830*/  LDC R9, c[0x0][0x144] ;  /* 0x00005100ff097b82 */ /* 0x000e220000000800 */
[-C--:B-1----:R-:W-:Y:S01]  /*5840*/  SHF.R.U64 R10, R4, R6.reuse, R3 ;  /* 0x00000006040a7219 */ /* 0x082fe20000001203 */
[----:B---3--:R-:W-:Y:S01]  /*5850*/  IMAD.MOV R7, RZ, RZ, -R7 ;  /* 0x000000ffff077224 */ /* 0x008fe200078e0a07 */
[----:B------:R-:W-:Y:S01]  /*5860*/  SHF.R.U32.HI R3, RZ, R6, R3 ;  /* 0x00000006ff037219 */ /* 0x000fe20000011603 */
[----:B------:R-:W-:-:S04]  /*5870*/  FMUL R6, R0, UR4 ;  /* 0x0000000400067c20 */ /* 0x000fc80008400000 */
[----:B------:R-:W1:Y:S01]  /*5880*/  LDC R21, c[0x0][0x148] ;  /* 0x00005200ff157b82 */ /* 0x000e620000000800 */
[----:B------:R3:W0:Y:S01]  /*5890*/  F2I.U32.TRUNC.NTZ R14, R6 ;  /* 0x00000006000e7305 */ /* 0x000622000020f000 */
[-CC-:B--2---:R-:W-:Y:S02]  /*58a0*/  SHF.R.U64 R13, R10, R8.reuse, R3.reuse ;  /* 0x000000080a0d7219 */ /* 0x184fe40000001203 */
[----:B------:R-:W-:-:S04]  /*58b0*/  SHF.R.U32.HI R0, RZ, R8, R3 ;  /* 0x00000008ff007219 */ /* 0x000fc80000011603 */
[----:B------:R-:W2:Y:S01]  /*58c0*/  LDC R24, c[0x0][0x600] ;  /* 0x00018000ff187b82 */ /* 0x000ea20000000800 */
[-CC-:B----4-:R-:W-:Y:S02]  /*58d0*/  SHF.R.U64 R15, R13, R11.reuse, R0.reuse ;  /* 0x0000000b0d0f7219 */ /* 0x190fe40000001200 */
[----:B------:R-:W-:-:S03]  /*58e0*/  SHF.R.U32.HI R5, RZ, R11, R0 ;  /* 0x0000000bff057219 */ /* 0x000fc60000011600 */
[----:B------:R-:W-:Y:S02]  /*58f0*/  IMAD.MOV.U32 R4, RZ, RZ, R15 ;  /* 0x000000ffff047224 */ /* 0x000fe400078e000f */
[----:B------:R-:W4:Y:S01]  /*5900*/  LDC R28, c[0x0][0x648] ;  /* 0x00019200ff1c7b82 */ /* 0x000f220000000800 */
[----:B0-----:R-:W-:-:S07]  /*5910*/  IMAD R25, R9, R7, R12 ;  /* 0x0000000709197224 */ /* 0x001fce00078e020c */
[----:B------:R-:W0:Y:S08]  /*5920*/  LDC R29, c[0x0][0x638] ;  /* 0x00018e00ff1d7b82 */ /* 0x000e300000000800 */
[----:B------:R-:W0:Y:S01]  /*5930*/  LDC R30, c[0x0][0x610] ;  /* 0x00018400ff1e7b82 */ /* 0x000e220000000800 */
[----:B-123--:R-:W-:Y:S05]  /*5940*/  @!P0 BRA `(.L_x_165) ;  /* 0x0000000000288947 */ /* 0x00efea0003800000 */
[----:B------:R-:W1:Y:S02]  /*5950*/  LDC R0, c[0x0][0x64c] ;  /* 0x00019300ff007b82 */ /* 0x000e640000000800 */
[----:B-1----:R-:W-:-:S05]  /*5960*/  IADD3 R3, P0, R15, R0, RZ ;  /* 0x000000000f037210 */ /* 0x002fca0007f1e0ff */
        /* <DEDUP_REMOVED lines=8> */
.L_x_165:
[----:B------:R-:W-:Y:S01]  /*59f0*/  ISETP.NE.AND P0, PT, R2, 0x1, PT ;  /* 0x000000010200780c */ /* 0x000fe20003f05270 */
[----:B------:R-:W-:Y:S01]  /*5a00*/  IMAD.MOV R14, RZ, RZ, -R14 ;  /* 0x000000ffff0e7224 */ /* 0x000fe200078e0a0e */
[----:B----4-:R-:W-:Y:S01]  /*5a10*/  SHF.R.U64 R3, R4, R28, R5 ;  /* 0x0000001c04037219 */ /* 0x010fe20000001205 */
[----:B------:R-:W-:Y:S01]  /*5a20*/  VIADD R5, R24, 0xffffffff ;  /* 0xffffffff18057836 */ /* 0x000fe20000000000 */
[----:B------:R-:W-:-:S03]  /*5a30*/  LOP3.LUT R0, R13, R96, RZ, 0xc0, !PT ;  /* 0x000000600d007212 */ /* 0x000fc600078ec0ff */
[----:B------:R-:W-:Y:S01]  /*5a40*/  IMAD.MOV R4, RZ, RZ, -R3 ;  /* 0x000000ffff047224 */ /* 0x000fe200078e0a03 */
[----:B------:R-:W-:Y:S01]  /*5a50*/  LOP3.LUT R10, R10, R5, RZ, 0xc0, !PT ;  /* 0x000000050a0a7212 */ /* 0x000fe200078ec0ff */
[----:B------:R-:W-:Y:S02]  /*5a60*/  IMAD R0, R93, R3, R0 ;  /* 0x000000035d007224 */ /* 0x000fe400078e0200 */
[----:B0-----:R-:W-:Y:S02]  /*5a70*/  IMAD R3, R4, R29, R15 ;  /* 0x0000001d04037224 */ /* 0x001fe400078e020f */
[----:B------:R-:W-:Y:S02]  /*5a80*/  @P0 IMAD R25, R21, R14, R20 ;  /* 0x0000000e15190224 */ /* 0x000fe400078e0214 */
[----:B------:R-:W-:Y:S02]  /*5a90*/  IMAD R5, R3, R24, R10 ;  /* 0x0000001803057224 */ /* 0x000fe400078e020a */
[----:B------:R-:W-:-:S02]  /*5aa0*/  IMAD R0, R0, R30, R25 ;  /* 0x0000001e00007224 */ /* 0x000fc400078e0219 */
[----:B------:R-:W-:-:S03]  /*5ab0*/  IMAD.MOV.U32 R4, RZ, RZ, 0x1 ;  /* 0x00000001ff047424 */ /* 0x000fc600078e00ff */
[----:B------:R-:W-:Y:S02]  /*5ac0*/  SEL R100, R5, R0, !P0 ;  /* 0x0000000005647207 */ /* 0x000fe40004000000 */
[----:B------:R-:W-:Y:S02]  /*5ad0*/  PRMT R3, R4, 0x7610, R3 ;  /* 0x0000761004037816 */ /* 0x000fe40000000003 */
[----:B------:R-:W-:-:S07]  /*5ae0*/  SEL R0, R0, R5, !P0 ;  /* 0x0000000500007207 */ /* 0x000fce0004000000 */
.L_x_163:
[----:B------:R-:W-:Y:S01]  /*5af0*/  LOP3.LUT P0, RZ, R3, 0xff, RZ, 0xc0, !PT ;  /* 0x000000ff03ff7812 */ /* 0x000fe2000780c0ff */
[----:B------:R-:W-:-:S12]  /*5b00*/  IMAD.MOV.U32 R99, RZ, RZ, R0 ;  /* 0x000000ffff637224 */ /* 0x000fd800078e0000 */
[----:B------:R-:W-:Y:S05]  /*5b10*/  @P0 BRA `(.L_x_166) ;  /* 0xffffffb8004c0947 */ /* 0x000fea000383ffff */
[----:B------:R-:W-:Y:S05]  /*5b20*/  EXIT ;  /* 0x000000000000794d */ /* 0x000fea0003800000 */
.L_x_7:
        /* <DEDUP_REMOVED lines=26> */
.L_x_168:
[----:B------:R-:W0:Y:S01]  /*5cd0*/  LDC.64 R28, c[0x0][0x640] ;  /* 0x00019000ff1c7b82 */ /* 0x000e220000000a00 */
[-CC-:B------:R-:W-:Y:S01]  /*5ce0*/  SHF.R.U64 R22, R12, R20.reuse, R13.reuse ;  /* 0x000000140c167219 */ /* 0x180fe2000000120d */
[----:B------:R-:W-:Y:S01]  /*5cf0*/  IMAD.MOV.U32 R26, RZ, RZ, 0x1 ;  /* 0x00000001ff1a7424 */ /* 0x000fe200078e00ff */
[----:B------:R-:W-:Y:S02]  /*5d00*/  SHF.R.U32.HI R8, RZ, R20, R13 ;  /* 0x00000014ff087219 */ /* 0x000fe4000001160d */
[----:B------:R-:W-:-:S03]  /*5d10*/  IADD3 R11, P0, RZ, -R22, RZ ;  /* 0x80000016ff0b7210 */ /* 0x000fc60007f1e0ff */
[----:B------:R-:W1:Y:S02]  /*5d20*/  LDC R12, c[0x0][0x618] ;  /* 0x00018600ff0c7b82 */ /* 0x000e640000000800 */
[----:B------:R-:W-:-:S04]  /*5d30*/  IMAD.X R9, RZ, RZ, ~R8, P0 ;  /* 0x000000ffff097224 */ /* 0x000fc800000e0e08 */
[-C--:B------:R-:W-:Y:S02]  /*5d40*/  IMAD R10, R9, R24.reuse, RZ ;  /* 0x00000018090a7224 */ /* 0x080fe400078e02ff */
[----:B------:R-:W2:Y:S01]  /*5d50*/  LDC R20, c[0x0][0x608] ;  /* 0x00018200ff147b82 */ /* 0x000ea20000000800 */
[----:B------:R-:W-:-:S04]  /*5d60*/  IMAD.WIDE.U32 R8, R11, R24, R16 ;  /* 0x000000180b087225 */ /* 0x000fc800078e0010 */
[----:B------:R-:W-:Y:S02]  /*5d70*/  IMAD R11, R11, R25, R10 ;  /* 0x000000190b0b7224 */ /* 0x000fe400078e020a */
[----:B------:R-:W-:Y:S01]  /*5d80*/  IMAD.MOV.U32 R10, RZ, RZ, -0x1 ;  /* 0xffffffffff0a7424 */ /* 0x000fe200078e00ff */
[----:B------:R-:W3:Y:S01]  /*5d90*/  LDC R27, c[0x0][0x658] ;  /* 0x00019600ff1b7b82 */ /* 0x000ee20000000800 */
[----:B------:R-:W-:Y:S01]  /*5da0*/  IMAD.IADD R9, R9, 0x1, R11 ;  /* 0x0000000109097824 */ /* 0x000fe200078e020b */
[----:B0-----:R-:W-:-:S04]  /*5db0*/  ISETP.NE.U32.AND P0, PT, R28, RZ, PT ;  /* 0x000000ff1c00720c */ /* 0x001fc80003f05070 */
        /* <DEDUP_REMOVED lines=25> */
.L_x_169:
[----:B------:R-:W-:Y:S01]  /*5f50*/  ISETP.NE.AND P0, PT, R2, 0x1, PT ;  /* 0x000000010200780c */ /* 0x000fe20003f05270 */
[----:B------:R-:W-:Y:S01]  /*5f60*/  IMAD.MOV.U32 R12, RZ, RZ, R22 ;  /* 0x000000ffff0c7224 */ /* 0x000fe200078e0016 */
[----:B-1----:R-:W-:Y:S02]  /*5f70*/  SHF.R.U64 R8, R8, R24, R9 ;  /* 0x0000001808087219 */ /* 0x002fe40000001209 */
[----:B------:R-:W-:Y:S01]  /*5f80*/  LOP3.LUT R5, R19, R30, RZ, 0xc0, !PT ;  /* 0x0000001e13057212 */ /* 0x000fe200078ec0ff */
[----:B0-----:R-:W-:Y:S01]  /*5f90*/  VIADD R19, R23, 0xffffffff ;  /* 0xffffffff17137836 */ /* 0x001fe20000000000 */
[----:B------:R-:W-:Y:S01]  /*5fa0*/  SHF.L.U32 R26, R26, R27, RZ ;  /* 0x0000001b1a1a7219 */ /* 0x000fe200000006ff */
[----:B------:R-:W-:-:S03]  /*5fb0*/  IMAD.MOV R9, RZ, RZ, -R8 ;  /* 0x000000ffff097224 */ /* 0x000fc600078e0a08 */
[----:B------:R-:W-:Y:S01]  /*5fc0*/  LOP3.LUT R19, R14, R19, RZ, 0xc0, !PT ;  /* 0x000000130e137212 */ /* 0x000fe200078ec0ff */
[----:B------:R-:W-:Y:S02]  /*5fd0*/  IMAD R5, R26, R8, R5 ;  /* 0x000000081a057224 */ /* 0x000fe400078e0205 */
[----:B------:R-:W-:Y:S02]  /*5fe0*/  @P0 IMAD R6, R7, R21, R4 ;  /* 0x0000001507060224 */ /* 0x000fe400078e0204 */
[----:B--2---:R-:W-:Y:S02]  /*5ff0*/  IMAD R4, R9, R25, R20 ;  /* 0x0000001909047224 */ /* 0x004fe400078e0214 */
[----:B---3--:R-:W-:Y:S02]  /*6000*/  IMAD R6, R5, R31, R6 ;  /* 0x0000001f05067224 */ /* 0x008fe400078e0206 */
[----:B------:R-:W-:Y:S02]  /*6010*/  IMAD R19, R4, R23, R19 ;  /* 0x0000001704137224 */ /* 0x000fe400078e0213 */
[----:B------:R-:W-:-:S03]  /*6020*/  IMAD.MOV.U32 R8, RZ, RZ, 0x1 ;  /* 0x00000001ff087424 */ /* 0x000fc600078e00ff */
[----:B------:R-:W-:Y:S02]  /*6030*/  SEL R20, R19, R6, !P0 ;  /* 0x0000000613147207 */ /* 0x000fe40004000000 */
[----:B------:R-:W-:-:S07]  /*6040*/  SEL R19, R6, R19, !P0 ;  /* 0x0000001306137207 */ /* 0x000fce0004000000 */
.L_x_167:
[----:B------:R-:W-:-:S08]  /*6050*/  NOP ;  /* 0x0000000000007918 */ /* 0x000fd00000000000 */
[----:B------:R-:W0:-:S00]  /*6060*/  USETMAXREG.DEALLOC.CTAPOOL 0x28 ;  /* 0x00000028000079c8 */ /* 0x000e0000080e0500 */
[----:B0-----:R-:W-:-:S13]  /*6070*/  ISETP.NE.AND P0, PT, R3, RZ, PT ;  /* 0x000000ff0300720c */ /* 0x001fda0003f05270 */
[----:B------:R-:W-:Y:S05]  /*6080*/  @P0 EXIT ;  /* 0x000000000000094d */ /* 0x000fea0003800000 */
[----:B------:R-:W-:Y:S01]  /*6090*/  LOP3.LUT P0, RZ, R8, 0xff, RZ, 0xc0, !PT ;  /* 0x000000ff08ff7812 */ /* 0x000fe2000780c0ff */
[----:B------:R-:W-:Y:S02]  /*60a0*/  IMAD.MOV.U32 R3, RZ, RZ, 0x1 ;  /* 0x00000001ff037424 */ /* 0x000fe400078e00ff */
[----:B------:R-:W-:-:S10]  /*60b0*/  IMAD.MOV.U32 R13, RZ, RZ, RZ ;  /* 0x000000ffff0d7224 */ /* 0x000fd400078e00ff */
[----:B------:R-:W-:Y:S05]  /*60c0*/  @!P0 BRA `(.L_x_170) ;  /* 0x0000000c00608947 */ /* 0x000fea0003800000 */
[----:B------:R-:W0:Y:S01]  /*60d0*/  LDC R3, c[0x0][0x28c] ;  /* 0x0000a300ff037b82 */ /* 0x000e220000000800 */
[----:B------:R-:W-:Y:S01]  /*60e0*/  UMOV UR11, 0x1 ;  /* 0x00000001000b7882 */ /* 0x000fe20000000000 */
[----:B------:R-:W-:Y:S01]  /*60f0*/  ULDC UR5, c[0x0][0x658] ;  /* 0x0001960000057ab9 */ /* 0x000fe20000000800 */
[----:B------:R-:W-:Y:S01]  /*6100*/  UMOV UR10, 0xffffffff ;  /* 0xffffffff000a7882 */ /* 0x000fe20000000000 */
[----:B------:R-:W-:Y:S01]  /*6110*/  BSSY B0, `(.L_x_170) ;  /* 0x00000d3000007945 */ /* 0x000fe20003800000 */
[----:B------:R-:W-:Y:S01]  /*6120*/  USHF.L.U32 UR10, UR10, UR5, URZ ;  /* 0x000000050a0a7299 */ /* 0x000fe2000800063f */
[----:B------:R-:W-:Y:S01]  /*6130*/  IMAD.MOV.U32 R11, RZ, RZ, 0x1 ;  /* 0x00000001ff0b7424 */ /* 0x000fe200078e00ff */
[----:B------:R-:W-:Y:S01]  /*6140*/  LOP3.LUT R10, R18, 0x2, RZ, 0xfc, !PT ;  /* 0x00000002120a7812 */ /* 0x000fe200078efcff */
[----:B------:R-:W1:Y:S01]  /*6150*/  S2UR UR9, SR_CgaCtaId ;  /* 0x00000000000979c3 */ /* 0x000e620000008800 */
[----:B------:R-:W-:Y:S01]  /*6160*/  IMAD.MOV.U32 R13, RZ, RZ, RZ ;  /* 0x000000ffff0d7224 */ /* 0x000fe200078e00ff */
[----:B------:R-:W-:Y:S01]  /*6170*/  ULDC UR4, c[0x0][0x600] ;  /* 0x0001800000047ab9 */ /* 0x000fe20000000800 */
[----:B------:R-:W-:Y:S01]  /*6180*/  UMOV UR15, 0x5 ;  /* 0x00000005000f7882 */ /* 0x000fe20000000000 */
[----:B------:R-:W-:-:S02]  /*6190*/  UIADD3 UR4, UR4, -0x1, URZ ;  /* 0xffffffff04047890 */ /* 0x000fc4000fffe03f */
[----:B------:R-:W-:Y:S01]  /*61a0*/  USHF.L.U32 UR5, UR11, UR5, URZ ;  /* 0x000000050b057299 */ /* 0x000fe2000800063f */
[----:B------:R-:W-:Y:S01]  /*61b0*/  ULDC.64 UR24, c[0x0][0x198] ;  /* 0x0000660000187ab9 */ /* 0x000fe20000000a00 */
[----:B0-----:R-:W-:-:S05]  /*61c0*/  VIADD R3, R3, 0x3f ;  /* 0x0000003f03037836 */ /* 0x001fca0000000000 */
[----:B------:R-:W-:Y:S01]  /*61d0*/  SHF.R.S32.HI R4, RZ, 0x1f, R3 ;  /* 0x0000001fff047819 */ /* 0x000fe20000011403 */
[----:B-1----:R-:W-:-:S03]  /*61e0*/  ULOP3.LUT UR8, UR9, 0x1, URZ, 0xc0, !UPT ;  /* 0x0000000109087892 */ /* 0x002fc6000f8ec03f */
[----:B------:R-:W-:Y:S01]  /*61f0*/  LEA.HI R4, R4, R3, RZ, 0x6 ;  /* 0x0000000304047211 */ /* 0x000fe200078f30ff */
[----:B------:R-:W-:Y:S01]  /*6200*/  USHF.R.U32.HI UR26, URZ, 0x1, UR9 ;  /* 0x000000013f1a7899 */ /* 0x000fe20008011609 */
[----:B------:R-:W-:Y:S01]  /*6210*/  IMAD.MOV.U32 R3, RZ, RZ, 0x1 ;  /* 0x00000001ff037424 */ /* 0x000fe200078e00ff */
[----:B------:R-:W-:Y:S01]  /*6220*/  USHF.L.U32 UR6, UR9, 0x5, URZ ;  /* 0x0000000509067899 */ /* 0x000fe2000800063f */
[----:B------:R-:W-:Y:S01]  /*6230*/  SHF.R.S32.HI R8, RZ, 0x6, R4 ;  /* 0x00000006ff087819 */ /* 0x000fe20000011404 */
[----:B------:R-:W-:Y:S02]  /*6240*/  USHF.L.U32 UR7, UR9, 0xb, URZ ;  /* 0x0000000b09077899 */ /* 0x000fe4000800063f */
[----:B------:R-:W-:Y:S02]  /*6250*/  ULOP3.LUT UR9, UR9, 0xfffffffe, URZ, 0xc0, !UPT ;  /* 0xfffffffe09097892 */ /* 0x000fe4000f8ec03f */
[----:B------:R-:W-:Y:S01]  /*6260*/  UISETP.GT.U32.AND UP0, UPT, UR8, 0xffff, UPT ;  /* 0x0000ffff0800788c */ /* 0x000fe2000bf04070 */
[----:B------:R-:W-:Y:S01]  /*6270*/  VIADD R9, R8, 0x1 ;  /* 0x0000000108097836 */ /* 0x000fe20000000000 */
[----:B------:R-:W-:-:S02]  /*6280*/  USHF.L.U32 UR14, UR11, UR9, URZ ;  /* 0x000000090b0e7299 */ /* 0x000fc4000800063f */
[----:B------:R-:W-:Y:S02]  /*6290*/  ULOP3.LUT UR9, UR9, 0x1, URZ, 0xfc, !UPT ;  /* 0x0000000109097892 */ /* 0x000fe4000f8efc3f */
[----:B------:R-:W-:Y:S02]  /*62a0*/  USEL UR8, UR8, 0xffff, !UP0 ;  /* 0x0000ffff08087887 */ /* 0x000fe4000c000000 */
[----:B------:R-:W-:Y:S02]  /*62b0*/  ULOP3.LUT UR13, UR7, 0x800, URZ, 0xc0, !UPT ;  /* 0x00000800070d7892 */ /* 0x000fe4000f8ec03f */
[----:B------:R-:W-:Y:S02]  /*62c0*/  USHF.L.U32 UR9, UR11, UR9, URZ ;  /* 0x000000090b097299 */ /* 0x000fe4000800063f */
[----:B------:R-:W-:Y:S02]  /*62d0*/  ULOP3.LUT UR8, UR8, 0xffff, URZ, 0xc0, !UPT ;  /* 0x0000ffff08087892 */ /* 0x000fe4000f8ec03f */
[----:B------:R-:W-:-:S02]  /*62e0*/  ULEA UR27, UR26, 0x100, 0xd ;  /* 0x000001001a1b7891 */ /* 0x000fc4000f8e683f */
[----:B------:R-:W-:Y:S02]  /*62f0*/  ULOP3.LUT UR6, UR6, 0x20, URZ, 0xc0, !UPT ;  /* 0x0000002006067892 */ /* 0x000fe4000f8ec03f */
[----:B------:R-:W-:Y:S02]  /*6300*/  ULOP3.LUT UR7, URZ, UR10, URZ, 0x33, !UPT ;  /* 0x0000000a3f077292 */ /* 0x000fe4000f8e333f */
[----:B------:R-:W-:Y:S02]  /*6310*/  ULOP3.LUT UR13, UR13, 0x14100, URZ, 0xfc, !UPT ;  /* 0x000141000d0d7892 */ /* 0x000fe4000f8efc3f */
[----:B------:R-:W-:Y:S02]  /*6320*/  ULOP3.LUT UR14, UR14, UR9, URZ, 0xfc, !UPT ;  /* 0x000000090e0e7292 */ /* 0x000fe4000f8efc3f */
[----:B------:R-:W-:-:S12]  /*6330*/  USHF.L.U32 UR15, UR15, UR8, URZ ;  /* 0x000000080f0f7299 */ /* 0x000fd8000800063f */
.L_x_181:
[----:B------:R-:W-:-:S03]  /*6340*/  UMOV UR8, 0xffffffff ;  /* 0xffffffff00087882 */ /* 0x000fc60000000000 */
[----:B------:R-:W-:Y:S05]  /*6350*/  BRA.DIV UR8, `(.L_x_171) ;  /* 0x0000000e08c87947 */ /* 0x000fea000b800000 */
[----:B------:R-:W-:-:S13]  /*6360*/  ELECT P6, URZ, PT ;  /* 0x00000000003f782f */ /* 0x000fda00038c0000 */
.L_x_193:
[----:B------:R-:W0:Y:S01]  /*6370*/  LDC R4, c[0x0][0x28c] ;  /* 0x0000a300ff047b82 */ /* 0x000e220000000800 */
[----:B------:R-:W-:Y:S01]  /*6380*/  BSSY B1, `(.L_x_172) ;  /* 0x0000039000017945 */ /* 0x000fe20003800000 */
[----:B0-----:R-:W-:-:S13]  /*6390*/  ISETP.LT.OR P6, PT, R4, 0x1, !P6 ;  /* 0x000000010400780c */ /* 0x001fda00077c1670 */
[----:B------:R-:W-:Y:S05]  /*63a0*/  @P6 BRA `(.L_x_173) ;  /* 0x0000000000d86947 */ /* 0x000fea0003800000 */
[----:B------:R-:W-:Y:S01]  /*63b0*/  LEA R19, R19, UR26, 0x1 ;  /* 0x0000001a13137c11 */ /* 0x000fe2000f8e08ff */
[----:B------:R-:W-:Y:S01]  /*63c0*/  IMAD.MOV.U32 R21, RZ, RZ, RZ ;  /* 0x000000ffff157224 */ /* 0x000fe200078e00ff */
[----:B------:R-:W-:Y:S01]  /*63d0*/  LEA R20, R20, UR6, 0x6 ;  /* 0x0000000614147c11 */ /* 0x000fe2000f8e30ff */
[----:B------:R-:W-:Y:S02]  /*63e0*/  IMAD.MOV.U32 R4, RZ, RZ, R9 ;  /* 0x000000ffff047224 */ /* 0x000fe400078e0009 */
[----:B------:R-:W-:Y:S02]  /*63f0*/  IMAD.MOV.U32 R5, RZ, RZ, R3 ;  /* 0x000000ffff057224 */ /* 0x000fe400078e0003 */
[----:B------:R-:W-:Y:S02]  /*6400*/  IMAD.MOV.U32 R6, RZ, RZ, R13 ;  /* 0x000000ffff067224 */ /* 0x000fe400078e000d */
[----:B------:R-:W-:-:S07]  /*6410*/  IMAD.SHL.U32 R19, R19, 0x80, RZ ;  /* 0x0000008013137824 */ /* 0x000fce00078e00ff */
.L_x_176:
[----:B------:R-:W0:Y:S01]  /*6420*/  S2R R14, SR_CgaCtaId ;  /* 0x00000000000e7919 */ /* 0x000e220000008800 */
[----:B------:R-:W-:Y:S02]  /*6430*/  MOV R7, 0x400 ;  /* 0x0000040000077802 */ /* 0x000fe40000000f00 */
[----:B------:R-:W-:Y:S02]  /*6440*/  ISETP.NE.AND P1, PT, R0, RZ, PT ;  /* 0x000000ff0000720c */ /* 0x000fe40003f25270 */
[----:B0-----:R-:W-:Y:S02]  /*6450*/  LEA R15, R14, R7, 0x18 ;  /* 0x000000070e0f7211 */ /* 0x001fe400078ec0ff */
[----:B------:R-:W-:-:S09]  /*6460*/  SHF.L.U32 R7, R5, 0x1f, RZ ;  /* 0x0000001f05077819 */ /* 0x000fd200000006ff */
[----:B------:R-:W0:Y:S01]  /*6470*/  @!P1 LDC R14, c[0x0][0x500] ;  /* 0x00014000ff0e9b82 */ /* 0x000e220000000800 */
[----:B------:R-:W-:-:S04]  /*6480*/  IMAD R22, R6, 0x8, R15 ;  /* 0x0000000806167824 */ /* 0x000fc800078e020f */
[----:B------:R-:W1:Y:S02]  /*6490*/  SYNCS.PHASECHK.TRANS64.TRYWAIT P0, [R22+URZ+0x28], R7 ;  /* 0x00002807160075a7 */ /* 0x000e64000800017f */
[----:B-1----:R-:W-:Y:S05]  /*64a0*/  @!P0 BRA `(.L_x_174) ;  /* 0x0000000c00948947 */ /* 0x002fea0003800000 */
.L_x_194:
[----:B-1----:R-:W-:Y:S01]  /*64b0*/  PRMT R7, R10, 0x9910, RZ ;  /* 0x000099100a077816 */ /* 0x002fe200000000ff */
[----:B0-----:R0:W-:Y:S03]  /*64c0*/  @!P1 SYNCS.ARRIVE.TRANS64 RZ, [R22+URZ], R14 ;  /* 0x0000000e16ff99a7 */ /* 0x0011e6000800003f */
[----:B------:R-:W-:-:S13]  /*64d0*/  ISETP.NE.AND P0, PT, R7, 0x2, PT ;  /* 0x000000020700780c */ /* 0x000fda0003f05270 */
[----:B0-----:R-:W-:Y:S05]  /*64e0*/  @P0 BRA `(.L_x_175) ;  /* 0x0000000000040947 */ /* 0x001fea0003800000 */
[----:B------:R-:W-:Y:S01]  /*64f0*/  BPT.TRAP 0x1 ;  /* 0x000000040000795c */ /* 0x000fe20000300000 */
.L_x_175:
[----:B------:R-:W-:Y:S01]  /*6500*/  R2UR UR11, R6 ;  /* 0x00000000060b72ca */ /* 0x000fe200000e0000 */
[----:B------:R-:W-:Y:S01]  /*6510*/  VIADD R4, R4, 0xffffffff ;  /* 0xffffffff04047836 */ /* 0x000fe20000000000 */
[----:B------:R-:W-:Y:S01]  /*6520*/  R2UR UR21, R15 ;  /* 0x000000000f1572ca */ /* 0x000fe200000e0000 */
[----:B------:R-:W-:Y:S01]  /*6530*/  UIADD3 UR16, UP0, UR24, 0xf0, URZ ;  /* 0x000000f018107890 */ /* 0x000fe2000ff1e03f */
[----:B------:R-:W-:Y:S01]  /*6540*/  R2UR UR22, R19 ;  /* 0x00000000131672ca */ /* 0x000fe200000e0000 */
[----:B------:R-:W-:Y:S01]  /*6550*/  UIADD3 UR30, UP1, UR24, 0x1f0, URZ ;  /* 0x000001f0181e7890 */ /* 0x000fe2000ff3e03f */
[----:B------:R-:W-:Y:S01]  /*6560*/  R2UR UR9, R22 ;  /* 0x00000000160972ca */ /* 0x000fe200000e0000 */
[----:B------:R-:W-:Y:S01]  /*6570*/  UIADD3.X UR17, URZ, UR25, URZ, UP0, !UPT ;  /* 0x000000193f117290 */ /* 0x000fe200087fe43f */
[C---:B------:R-:W-:Y:S01]  /*6580*/  R2UR UR10, R21.reuse ;  /* 0x00000000150a72ca */ /* 0x040fe200000e0000 */
[----:B------:R-:W-:Y:S01]  /*6590*/  UPRMT UR20, URZ, 0x5410, UR15 ;  /* 0x000054103f147896 */ /* 0x000fe2000800000f */
[----:B------:R-:W-:Y:S01]  /*65a0*/  R2UR UR12, R12 ;  /* 0x000000000c0c72ca */ /* 0x000fe200000e0000 */
[----:B------:R-:W-:Y:S01]  /*65b0*/  VIADD R6, R6, 0x1 ;  /* 0x0000000106067836 */ /* 0x000fe20000000000 */
[----:B------:R-:W-:Y:S01]  /*65c0*/  R2UR UR23, R20 ;  /* 0x00000000141772ca */ /* 0x000fe200000e0000 */
[----:B------:R-:W-:Y:S01]  /*65d0*/  ULEA UR8, UR11, UR27, 0xe ;  /* 0x0000001b0b087291 */ /* 0x000fe2000f8e703f */
[----:B------:R-:W-:Y:S01]  /*65e0*/  ISETP.GT.AND P1, PT, R4, 0x1, PT ;  /* 0x000000010400780c */ /* 0x000fe20003f24270 */
[----:B------:R-:W-:Y:S01]  /*65f0*/  ULEA UR11, UR11, UR13, 0xc ;  /* 0x0000000d0b0b7291 */ /* 0x000fe2000f8e603f */
[C---:B------:R-:W-:Y:S01]  /*6600*/  ISETP.NE.AND P0, PT, R6.reuse, 0x5, PT ;  /* 0x000000050600780c */ /* 0x040fe20003f05270 */
[----:B------:R-:W-:Y:S01]  /*6610*/  UIADD3 UR8, UR21, UR8, URZ ;  /* 0x0000000815087290 */ /* 0x000fe2000fffe03f */
[----:B------:R-:W-:Y:S01]  /*6620*/  VIADD R21, R21, 0x40 ;  /* 0x0000004015157836 */ /* 0x000fe20000000000 */
[----:B------:R-:W-:Y:S01]  /*6630*/  UIADD3 UR21, UR21, UR11, URZ ;  /* 0x0000000b15157290 */ /* 0x000fe2000fffe03f */
[----:B------:R-:W-:Y:S01]  /*6640*/  SEL R14, RZ, 0x1, P0 ;  /* 0x00000001ff0e7807 */ /* 0x000fe20000000000 */
[----:B------:R-:W-:Y:S01]  /*6650*/  UPRMT UR28, URZ, 0x5410, UR14 ;  /* 0x000054103f1c7896 */ /* 0x000fe2000800000e */
[----:B------:R-:W-:Y:S01]  /*6660*/  SEL R6, R6, RZ, P0 ;  /* 0x000000ff06067207 */ /* 0x000fe20000000000 */
[----:B------:R-:W-:Y:S01]  /*6670*/  UIADD3.X UR31, URZ, UR25, URZ, UP1, !UPT ;  /* 0x000000193f1f7290 */ /* 0x000fe20008ffe43f */
[----:B------:R-:W-:Y:S01]  /*6680*/  LOP3.LUT R5, R5, R14, RZ, 0x3c, !PT ;  /* 0x0000000e05057212 */ /* 0x000fe200078e3cff */
[----:B------:R-:W-:Y:S01]  /*6690*/  UMOV UR18, 0x0 ;  /* 0x0000000000127882 */ /* 0x000fe20000000000 */
[----:B------:R-:W-:Y:S01]  /*66a0*/  UMOV UR19, 0x10000000 ;  /* 0x1000000000137882 */ /* 0x000fe20000000000 */
[----:B------:R-:W-:-:S02]  /*66b0*/  UMOV UR11, UR22 ;  /* 0x00000016000b7c82 */ /* 0x000fc40008000000 */
[----:B------:R0:W-:Y:S02]  /*66c0*/  UTMALDG.3D.MULTICAST [UR8], [UR16], UR20, desc[UR18] ;  /* 0x00001208100073b4 */ /* 0x0001e40008011814 */
[----:B0-----:R-:W-:Y:S01]  /*66d0*/  UMOV UR8, UR21 ;  /* 0x0000001500087c82 */ /* 0x001fe20008000000 */
[----:B------:R-:W-:Y:S02]  /*66e0*/  UMOV UR11, UR23 ;  /* 0x00000017000b7c82 */ /* 0x000fe40008000000 */
[----:B------:R0:W-:Y:S02]  /*66f0*/  UTMALDG.3D.MULTICAST [UR8], [UR30], UR28, desc[UR18] ;  /* 0x000012081e0073b4 */ /* 0x0001e4000801181c */
[----:B0-----:R-:W-:Y:S05]  /*6700*/  @P1 BRA `(.L_x_176) ;  /* 0xfffffffc00441947 */ /* 0x001fea000383ffff */
.L_x_173:
[----:B------:R-:W-:Y:S05]  /*6710*/  BSYNC B1 ;  /* 0x0000000000017941 */ /* 0x000fea0003800000 */
.L_x_172:
[----:B------:R-:W-:Y:S01]  /*6720*/  LOP3.LUT P1, RZ, R11, 0xff, RZ, 0xc0, !PT ;  /* 0x000000ff0bff7812 */ /* 0x000fe2000782c0ff */
[C---:B------:R-:W-:Y:S01]  /*6730*/  IMAD.IADD R13, R8.reuse, 0x1, R13 ;  /* 0x00000001080d7824 */ /* 0x040fe200078e020d */
[----:B------:R-:W-:Y:S01]  /*6740*/  ULDC.64 UR8, c[0x0][0x650] ;  /* 0x0001940000087ab9 */ /* 0x000fe20000000a00 */
[C---:B------:R-:W-:Y:S01]  /*6750*/  ISETP.GE.U32.AND P2, PT, R8.reuse, 0x5, PT ;  /* 0x000000050800780c */ /* 0x040fe20003f46070 */
[----:B------:R-:W-:Y:S01]  /*6760*/  BSSY B1, `(.L_x_177) ;  /* 0x000006b000017945 */ /* 0x000fe20003800000 */
[----:B------:R-:W-:Y:S01]  /*6770*/  IMAD.MOV.U32 R19, RZ, RZ, -0x1 ;  /* 0xffffffffff137424 */ /* 0x000fe200078e00ff */
[----:B------:R-:W-:Y:S01]  /*6780*/  ISETP.GT.U32.AND P0, PT, R13, 0x4, PT ;  /* 0x000000040d00780c */ /* 0x000fe20003f04070 */
[----:B------:R-:W-:Y:S01]  /*6790*/  IMAD.MOV.U32 R20, RZ, RZ, -0x1 ;  /* 0xffffffffff147424 */ /* 0x000fe200078e00ff */
[----:B------:R-:W-:Y:S01]  /*67a0*/  PRMT R11, RZ, 0x7610, R11 ;  /* 0x00007610ff0b7816 */ /* 0x000fe2000000000b */
[----:B------:R-:W-:Y:S01]  /*67b0*/  IMAD.MOV.U32 R12, RZ, RZ, -0x1 ;  /* 0xffffffffff0c7424 */ /* 0x000fe200078e00ff */
[----:B------:R-:W-:-:S03]  /*67c0*/  ISETP.LT.U32.AND P0, PT, R8, 0x5, P0 ;  /* 0x000000050800780c */ /* 0x000fc60000701070 */
[----:B------:R-:W0:Y:S01]  /*67d0*/  @P1 S2R R5, SR_CgaCtaId ;  /* 0x0000000000051919 */ /* 0x000e220000008800 */
[----:B------:R-:W-:-:S04]  /*67e0*/  @P1 MOV R4, 0x400 ;  /* 0x0000040000041802 */ /* 0x000fc80000000f00 */
[----:B0-----:R-:W-:Y:S01]  /*67f0*/  @P1 LEA R6, R5, R4, 0x18 ;  /* 0x0000000405061211 */ /* 0x001fe200078ec0ff */
[----:B------:R-:W-:Y:S01]  /*6800*/  IMAD.WIDE.U32 R4, R13, -0x33333333, RZ ;  /* 0xcccccccd0d047825 */ /* 0x000fe200078e00ff */
[----:B------:R-:W-:Y:S02]  /*6810*/  SEL R4, RZ, 0x1, !P0 ;  /* 0x00000001ff047807 */ /* 0x000fe40004000000 */
[----:B------:R0:W-:Y:S01]  /*6820*/  @P1 SYNCS.ARRIVE.TRANS64.A1T0 RZ, [R6+URZ+0x68], RZ ;  /* 0x000068ff06ff19a7 */ /* 0x0001e2000810003f */
[----:B------:R-:W-:Y:S02]  /*6830*/  IADD3 R16, P1, R16, UR36, RZ ;  /* 0x0000002410107c10 */ /* 0x000fe4000ff3e0ff */
[----:B------:R-:W-:Y:S02]  /*6840*/  LOP3.LUT R3, R3, R4, RZ, 0x3c, !PT ;  /* 0x0000000403037212 */ /* 0x000fe400078e3cff */
[----:B------:R-:W-:Y:S02]  /*6850*/  IADD3.X R17, R17, UR42, RZ, P1, !PT ;  /* 0x0000002a11117c10 */ /* 0x000fe40008ffe4ff */
[----:B------:R-:W-:-:S02]  /*6860*/  ISETP.GE.U32.AND P0, PT, R16, UR8, PT ;  /* 0x0000000810007c0c */ /* 0x000fc4000bf06070 */
[----:B0-----:R-:W-:Y:S02]  /*6870*/  SHF.R.U32.HI R6, RZ, 0x2, R5 ;  /* 0x00000002ff067819 */ /* 0x001fe40000011605 */
[----:B------:R-:W-:Y:S02]  /*6880*/  ISETP.GE.U32.AND.EX P0, PT, R17, UR9, PT, P0 ;  /* 0x0000000911007c0c */ /* 0x000fe4000bf06100 */
[----:B------:R-:W-:Y:S01]  /*6890*/  @P2 LOP3.LUT R3, R3, 0x1, R6, 0x78, !PT ;  /* 0x0000000103032812 */ /* 0x000fe200078e7806 */
[----:B------:R-:W-:Y:S01]  /*68a0*/  IMAD R13, R6, -0x5, R13 ;  /* 0xfffffffb060d7824 */ /* 0x000fe200078e020d */
[----:B------:R-:W-:-:S09]  /*68b0*/  PRMT R4, RZ, 0x7610, R4 ;  /* 0x00007610ff047816 */ /* 0x000fd20000000004 */
[----:B------:R-:W-:Y:S05]  /*68c0*/  @P0 BRA `(.L_x_178) ;  /* 0x0000000400500947 */ /* 0x000fea0003800000 */
[----:B------:R-:W0:Y:S01]  /*68d0*/  S2R R15, SR_CTAID.X ;  /* 0x00000000000f7919 */ /* 0x000e220000002500 */
[----:B------:R-:W-:Y:S01]  /*68e0*/  ULDC.64 UR8, c[0x0][0x628] ;  /* 0x00018a0000087ab9 */ /* 0x000fe20000000a00 */
[----:B------:R-:W1:Y:S01]  /*68f0*/  LDC R20, c[0x0][0x144] ;  /* 0x00005100ff147b82 */ /* 0x000e620000000800 */
[----:B------:R-:W-:Y:S01]  /*6900*/  ISETP.NE.U32.AND P0, PT, RZ, UR8, PT ;  /* 0x00000008ff007c0c */ /* 0x000fe2000bf05070 */
[----:B------:R-:W2:Y:S01]  /*6910*/  S2R R12, SR_CTAID.Y ;  /* 0x00000000000c7919 */ /* 0x000ea20000002600 */
[----:B------:R-:W-:Y:S01]  /*6920*/  ULDC UR10, c[0x0][0x150] ;  /* 0x00005400000a7ab9 */ /* 0x000fe20000000800 */
[----:B------:R-:W-:Y:S01]  /*6930*/  ULDC UR11, c[0x0][0x630] ;  /* 0x00018c00000b7ab9 */ /* 0x000fe20000000800 */
[----:B------:R-:W-:Y:S01]  /*6940*/  ISETP.NE.AND.EX P0, PT, RZ, UR9, PT, P0 ;  /* 0x00000009ff007c0c */ /* 0x000fe2000bf05300 */
[----:B------:R-:W-:Y:S01]  /*6950*/  IMAD.MOV.U32 R4, RZ, RZ, R16 ;  /* 0x000000ffff047224 */ /* 0x000fe200078e0010 */
[----:B0-----:R-:W-:-:S05]  /*6960*/  I2FP.F32.U32 R5, R15 ;  /* 0x0000000f00057245 */ /* 0x001fca0000201000 */
[----:B------:R-:W-:Y:S01]  /*6970*/  FMUL R21, R5, UR10 ;  /* 0x0000000a05157c20 */ /* 0x000fe20008400000 */
[----:B------:R-:W-:-:S05]  /*6980*/  IMAD.MOV.U32 R5, RZ, RZ, R17 ;  /* 0x000000ffff057224 */ /* 0x000fca00078e0011 */
[----:B--2---:R-:W-:Y:S05]  /*6990*/  @!P0 BRA `(.L_x_179) ;  /* 0x0000000000288947 */ /* 0x004fea0003800000 */
[----:B------:R-:W-:Y:S02]  /*69a0*/  ULDC UR10, c[0x0][0x634] ;  /* 0x00018d00000a7ab9 */ /* 0x000fe40000000800 */
[----:B------:R-:W-:-:S05]  /*69b0*/  IADD3 R5, P0, R16, UR10, RZ ;  /* 0x0000000a10057c10 */ /* 0x000fca000ff1e0ff */
[----:B------:R-:W-:-:S04]  /*69c0*/  IMAD.X R19, RZ, RZ, R17, P0 ;  /* 0x000000ffff137224 */ /* 0x000fc800000e0611 */
[----:B------:R-:W-:-:S04]  /*69d0*/  IMAD.WIDE.U32 R6, R19, UR8, RZ ;  /* 0x0000000813067c25 */ /* 0x000fc8000f8e00ff */
[----:B------:R-:W-:-:S04]  /*69e0*/  IMAD.WIDE.U32 R6, P0, R5, UR9, R6 ;  /* 0x0000000905067c25 */ /* 0x000fc8000f800006 */
[----:B------:R-:W-:-:S04]  /*69f0*/  IMAD.WIDE.U32 R4, R5, UR8, RZ ;  /* 0x0000000805047c25 */ /* 0x000fc8000f8e00ff */
[----:B------:R-:W-:Y:S01]  /*6a00*/  IMAD.MOV.U32 R4, RZ, RZ, R7 ;  /* 0x000000ffff047224 */ /* 0x000fe200078e0007 */
[----:B------:R-:W-:Y:S01]  /*6a10*/  IADD3 RZ, P1, R5, R6, RZ ;  /* 0x0000000605ff7210 */ /* 0x000fe20007f3e0ff */
[----:B------:R-:W-:-:S04]  /*6a20*/  IMAD.X R5, RZ, RZ, RZ, P0 ;  /* 0x000000ffff057224 */ /* 0x000fc800000e06ff */
[----:B------:R-:W-:-:S08]  /*6a30*/  IMAD.WIDE.U32.X R4, R19, UR9, R4, P1 ;  /* 0x0000000913047c25 */ /* 0x000fd000088e0404 */
.L_x_179:
[--C-:B------:R-:W-:Y:S01]  /*6a40*/  SHF.R.U64 R14, R4, UR11, R5.reuse ;  /* 0x0000000b040e7c19 */ /* 0x100fe20008001205 */
[----:B------:R-:W0:Y:S01]  /*6a50*/  F2I.U32.TRUNC.NTZ R21, R21 ;  /* 0x0000001500157305 */ /* 0x000e22000020f000 */
[----:B------:R-:W-:Y:S01]  /*6a60*/  SHF.R.U32.HI R4, RZ, UR11, R5 ;  /* 0x0000000bff047c19 */ /* 0x000fe20008011605 */
[----:B------:R-:W-:Y:S01]  /*6a70*/  ULDC.64 UR8, c[0x0][0x620] ;  /* 0x0001880000087ab9 */ /* 0x000fe20000000a00 */
[----:B------:R-:W-:Y:S01]  /*6a80*/  IADD3 R7, P0, RZ, -R14, RZ ;  /* 0x8000000eff077210 */ /* 0x000fe20007f1e0ff */
[----:B------:R-:W-:-:S04]  /*6a90*/  ULDC.64 UR10, c[0x0][0x640] ;  /* 0x00019000000a7ab9 */ /* 0x000fc80000000a00 */
[----:B------:R-:W-:Y:S01]  /*6aa0*/  IMAD.X R4, RZ, RZ, ~R4, P0 ;  /* 0x000000ffff047224 */ /* 0x000fe200000e0e04 */
[----:B------:R-:W-:-:S03]  /*6ab0*/  ISETP.NE.U32.AND P0, PT, RZ, UR10, PT ;  /* 0x0000000aff007c0c */ /* 0x000fc6000bf05070 */
[----:B------:R-:W-:Y:S01]  /*6ac0*/  IMAD R6, R4, UR8, RZ ;  /* 0x0000000804067c24 */ /* 0x000fe2000f8e02ff */
[----:B------:R-:W-:Y:S01]  /*6ad0*/  ISETP.NE.AND.EX P0, PT, RZ, UR11, PT, P0 ;  /* 0x0000000bff007c0c */ /* 0x000fe2000bf05300 */
[----:B------:R-:W-:Y:S01]  /*6ae0*/  IMAD.WIDE.U32 R4, R7, UR8, R16 ;  /* 0x0000000807047c25 */ /* 0x000fe2000f8e0010 */
[----:B------:R-:W-:-:S03]  /*6af0*/  ULDC UR8, c[0x0][0x618] ;  /* 0x0001860000087ab9 */ /* 0x000fc60000000800 */
[----:B------:R-:W-:Y:S01]  /*6b00*/  IMAD R7, R7, UR9, R6 ;  /* 0x0000000907077c24 */ /* 0x000fe2000f8e0206 */
[----:B------:R-:W-:Y:S01]  /*6b10*/  ULDC UR9, c[0x0][0x154] ;  /* 0x0000550000097ab9 */ /* 0x000fe20000000800 */
[----:B0-----:R-:W-:Y:S02]  /*6b20*/  IMAD.MOV R6, RZ, RZ, -R21 ;  /* 0x000000ffff067224 */ /* 0x001fe400078e0a15 */
[----:B------:R-:W0:Y:S01]  /*6b30*/  LDC R21, c[0x0][0x148] ;  /* 0x00005200ff157b82 */ /* 0x000e220000000800 */
[----:B------:R-:W-:Y:S02]  /*6b40*/  IMAD.IADD R5, R5, 0x1, R7 ;  /* 0x0000000105057824 */ /* 0x000fe400078e0207 */
[----:B-1----:R-:W-:Y:S01]  /*6b50*/  IMAD R15, R20, R6, R15 ;  /* 0x00000006140f7224 */ /* 0x002fe200078e020f */
[----:B------:R-:W-:Y:S02]  /*6b60*/  I2FP.F32.U32 R6, R12 ;  /* 0x0000000c00067245 */ /* 0x000fe40000201000 */
[----:B------:R-:W-:-:S02]  /*6b70*/  SHF.R.U64 R19, R4, UR8, R5 ;  /* 0x0000000804137c19 */ /* 0x000fc40008001205 */
[----:B------:R-:W-:Y:S01]  /*6b80*/  SHF.R.U32.HI R4, RZ, UR8, R5 ;  /* 0x00000008ff047c19 */ /* 0x000fe20008011605 */
[----:B------:R-:W-:Y:S01]  /*6b90*/  FMUL R6, R6, UR9 ;  /* 0x0000000906067c20 */ /* 0x000fe20008400000 */
[----:B------:R-:W-:Y:S02]  /*6ba0*/  ULDC UR8, c[0x0][0x608] ;  /* 0x0001820000087ab9 */ /* 0x000fe40000000800 */
[--C-:B------:R-:W-:Y:S01]  /*6bb0*/  SHF.R.U64 R22, R19, UR8, R4.reuse ;  /* 0x0000000813167c19 */ /* 0x100fe20008001204 */
[----:B------:R1:W2:Y:S01]  /*6bc0*/  F2I.U32.TRUNC.NTZ R24, R6 ;  /* 0x0000000600187305 */ /* 0x0002a2000020f000 */
[----:B------:R-:W-:Y:S01]  /*6bd0*/  SHF.R.U32.HI R5, RZ, UR8, R4 ;  /* 0x00000008ff057c19 */ /* 0x000fe20008011604 */
[----:B------:R-:W-:-:S03]  /*6be0*/  ULDC UR8, c[0x0][0x658] ;  /* 0x0001960000087ab9 */ /* 0x000fc60000000800 */
[--C-:B------:R-:W-:Y:S02]  /*6bf0*/  SHF.R.U64 R20, R22, UR8, R5.reuse ;  /* 0x0000000816147c19 */ /* 0x100fe40008001205 */
[----:B------:R-:W-:-:S03]  /*6c00*/  SHF.R.U32.HI R23, RZ, UR8, R5 ;  /* 0x00000008ff177c19 */ /* 0x000fc60008011605 */
[----:B------:R-:W-:Y:S02]  /*6c10*/  IMAD.MOV.U32 R4, RZ, RZ, R20 ;  /* 0x000000ffff047224 */ /* 0x000fe400078e0014 */
[----:B------:R-:W-:Y:S01]  /*6c20*/  IMAD.MOV.U32 R5, RZ, RZ, R23 ;  /* 0x000000ffff057224 */ /* 0x000fe200078e0017 */
[----:B-1----:R-:W-:Y:S06]  /*6c30*/  @!P0 BRA `(.L_x_180) ;  /* 0x0000000000288947 */ /* 0x002fec0003800000 */
        /* <DEDUP_REMOVED lines=10> */
.L_x_180:
[----:B------:R-:W-:Y:S01]  /*6ce0*/  ISETP.NE.AND P0, PT, R2, 0x1, PT ;  /* 0x000000010200780c */ /* 0x000fe20003f05270 */
[----:B------:R-:W-:Y:S01]  /*6cf0*/  ULDC UR8, c[0x0][0x648] ;  /* 0x0001920000087ab9 */ /* 0x000fe20000000800 */
[----:B------:R-:W-:Y:S01]  /*6d00*/  LOP3.LUT R22, R22, UR7, RZ, 0xc0, !PT ;  /* 0x0000000716167c12 */ /* 0x000fe2000f8ec0ff */
[----:B--2---:R-:W-:Y:S01]  /*6d10*/  IMAD.MOV R24, RZ, RZ, -R24 ;  /* 0x000000ffff187224 */ /* 0x004fe200078e0a18 */
[----:B------:R-:W-:Y:S01]  /*6d20*/  SHF.R.U64 R5, R4, UR8, R5 ;  /* 0x0000000804057c19 */ /* 0x000fe20008001205 */
[----:B------:R-:W-:Y:S01]  /*6d30*/  ULDC UR8, c[0x0][0x638] ;  /* 0x00018e0000087ab9 */ /* 0x000fe20000000800 */
[----:B------:R-:W-:Y:S01]  /*6d40*/  LOP3.LUT R19, R19, UR4, RZ, 0xc0, !PT ;  /* 0x0000000413137c12 */ /* 0x000fe2000f8ec0ff */
[----:B------:R-:W-:Y:S01]  /*6d50*/  ULDC UR9, c[0x0][0x610] ;  /* 0x0001840000097ab9 */ /* 0x000fe20000000800 */
[----:B------:R-:W-:Y:S02]  /*6d60*/  IMAD.MOV.U32 R4, RZ, RZ, 0x1 ;  /* 0x00000001ff047424 */ /* 0x000fe400078e00ff */
[----:B------:R-:W-:-:S02]  /*6d70*/  IMAD.MOV R7, RZ, RZ, -R5 ;  /* 0x000000ffff077224 */ /* 0x000fc400078e0a05 */
[----:B------:R-:W-:Y:S02]  /*6d80*/  IMAD R22, R5, UR5, R22 ;  /* 0x0000000505167c24 */ /* 0x000fe4000f8e0216 */
[----:B0-----:R-:W-:Y:S02]  /*6d90*/  @P0 IMAD R15, R21, R24, R12 ;  /* 0x00000018150f0224 */ /* 0x001fe400078e020c */
[----:B------:R-:W-:Y:S01]  /*6da0*/  IMAD R20, R7, UR8, R20 ;  /* 0x0000000807147c24 */ /* 0x000fe2000f8e0214 */
[----:B------:R-:W-:Y:S01]  /*6db0*/  ULDC UR8, c[0x0][0x600] ;  /* 0x0001800000087ab9 */ /* 0x000fe20000000800 */
[----:B------:R-:W-:Y:S02]  /*6dc0*/  IMAD R15, R22, UR9, R15 ;  /* 0x00000009160f7c24 */ /* 0x000fe4000f8e020f */
[----:B------:R-:W-:Y:S02]  /*6dd0*/  IMAD R6, R20, UR8, R19 ;  /* 0x0000000814067c24 */ /* 0x000fe4000f8e0213 */
[----:B------:R-:W-:-:S03]  /*6de0*/  IMAD.MOV.U32 R12, RZ, RZ, R14 ;  /* 0x000000ffff0c7224 */ /* 0x000fc600078e000e */
[----:B------:R-:W-:Y:S02]  /*6df0*/  SEL R20, R6, R15, !P0 ;  /* 0x0000000f06147207 */ /* 0x000fe40004000000 */
[----:B------:R-:W-:-:S07]  /*6e00*/  SEL R19, R15, R6, !P0 ;  /* 0x000000060f137207 */ /* 0x000fce0004000000 */
.L_x_178:
[----:B------:R-:W-:Y:S05]  /*6e10*/  BSYNC B1 ;  /* 0x0000000000017941 */ /* 0x000fea0003800000 */
.L_x_177:
[----:B------:R-:W-:-:S13]  /*6e20*/  LOP3.LUT P0, RZ, R4, 0xff, RZ, 0xc0, !PT ;  /* 0x000000ff04ff7812 */ /* 0x000fda000780c0ff */
[----:B------:R-:W-:Y:S05]  /*6e30*/  @P0 BRA `(.L_x_181) ;  /* 0xfffffff400400947 */ /* 0x000fea000383ffff */
[----:B------:R-:W-:Y:S05]  /*6e40*/  BSYNC B0 ;  /* 0x0000000000007941 */ /* 0x000fea0003800000 */
.L_x_170:
[----:B------:R-:W-:-:S03]  /*6e50*/  UMOV UR8, 0xffffffff ;  /* 0xffffffff00087882 */ /* 0x000fc60000000000 */
[----:B------:R-:W-:Y:S05]  /*6e60*/  BRA.DIV UR8, `(.L_x_182) ;  /* 0x0000000608387947 */ /* 0x000fea000b800000 */
[----:B------:R-:W-:-:S13]  /*6e70*/  ELECT P6, URZ, PT ;  /* 0x00000000003f782f */ /* 0x000fda00038c0000 */
.L_x_197:
[----:B------:R-:W-:Y:S04]  /*6e80*/  BSSY B0, `(.L_x_183) ;  /* 0x0000034000007945 */ /* 0x000fe80003800000 */
[----:B------:R-:W-:Y:S05]  /*6e90*/  @!P6 BRA `(.L_x_184) ;  /* 0x0000000000c8e947 */ /* 0x000fea0003800000 */
[----:B------:R-:W-:-:S04]  /*6ea0*/  LOP3.LUT R18, R18, 0x2, RZ, 0xfc, !PT ;  /* 0x0000000212127812 */ /* 0x000fc800078efcff */
[----:B------:R-:W-:-:S13]  /*6eb0*/  ISETP.NE.AND P0, PT, R18, 0x3, PT ;  /* 0x000000031200780c */ /* 0x000fda0003f05270 */
[----:B------:R-:W-:Y:S05]  /*6ec0*/  @!P0 BRA `(.L_x_185) ;  /* 0x0000000000048947 */ /* 0x000fea0003800000 */
[----:B------:R-:W-:Y:S01]  /*6ed0*/  BPT.TRAP 0x1 ;  /* 0x000000040000795c */ /* 0x000fe20000300000 */
.L_x_185:
[----:B------:R-:W0:Y:S01]  /*6ee0*/  S2R R5, SR_CgaCtaId ;  /* 0x0000000000057919 */ /* 0x000e220000008800 */
[----:B------:R-:W-:Y:S02]  /*6ef0*/  MOV R0, 0x400 ;  /* 0x0000040000007802 */ /* 0x000fe40000000f00 */
[----:B------:R-:W-:Y:S02]  /*6f00*/  SHF.L.U32 R4, R3, 0x1f, RZ ;  /* 0x0000001f03047819 */ /* 0x000fe400000006ff */
[----:B0-----:R-:W-:-:S05]  /*6f10*/  LEA R0, R5, R0, 0x18 ;  /* 0x0000000005007211 */ /* 0x001fca00078ec0ff */
[----:B------:R-:W-:-:S04]  /*6f20*/  VIADD R0, R0, 0x28 ;  /* 0x0000002800007836 */ /* 0x000fc80000000000 */
[C---:B------:R-:W-:Y:S02]  /*6f30*/  IMAD R7, R13.reuse, 0x8, R0 ;  /* 0x000000080d077824 */ /* 0x040fe400078e0200 */
[----:B------:R-:W-:Y:S02]  /*6f40*/  VIADD R13, R13, 0x1 ;  /* 0x000000010d0d7836 */ /* 0x000fe40000000000 */
[----:B------:R-:W0:Y:S03]  /*6f50*/  SYNCS.PHASECHK.TRANS64.TRYWAIT P0, [R7+URZ], R4 ;  /* 0x00000004070075a7 */ /* 0x000e26000800017f */
[----:B------:R-:W-:-:S04]  /*6f60*/  ISETP.NE.AND P1, PT, R13, 0x5, PT ;  /* 0x000000050d00780c */ /* 0x000fc80003f25270 */
[----:B------:R-:W-:Y:S02]  /*6f70*/  SEL R2, RZ, 0x1, P1 ;  /* 0x00000001ff027807 */ /* 0x000fe40000800000 */
[----:B------:R-:W-:Y:S02]  /*6f80*/  SEL R13, R13, RZ, P1 ;  /* 0x000000ff0d0d7207 */ /* 0x000fe40000800000 */
[----:B------:R-:W-:-:S03]  /*6f90*/  LOP3.LUT R6, R3, R2, RZ, 0x3c, !PT ;  /* 0x0000000203067212 */ /* 0x000fc600078e3cff */
[----:B------:R-:W-:Y:S01]  /*6fa0*/  IMAD R8, R13, 0x8, R0 ;  /* 0x000000080d087824 */ /* 0x000fe200078e0200 */
[----:B------:R-:W-:Y:S01]  /*6fb0*/  SHF.L.U32 R5, R6, 0x1f, RZ ;  /* 0x0000001f06057819 */ /* 0x000fe200000006ff */
[----:B0-----:R-:W-:Y:S06]  /*6fc0*/  @!P0 BRA `(.L_x_186) ;  /* 0x0000000400008947 */ /* 0x001fec0003800000 */
.L_x_198:
[----:B------:R-:W1:Y:S01]  /*6fd0*/  SYNCS.PHASECHK.TRANS64.TRYWAIT P0, [R8+URZ], R5 ;  /* 0x00000005080075a7 */ /* 0x000e62000800017f */
[----:B------:R-:W-:-:S05]  /*6fe0*/  VIADD R2, R13, 0x1 ;  /* 0x000000010d027836 */ /* 0x000fca0000000000 */
[----:B------:R-:W-:-:S04]  /*6ff0*/  ISETP.NE.AND P1, PT, R2, 0x5, PT ;  /* 0x000000050200780c */ /* 0x000fc80003f25270 */
[----:B------:R-:W-:Y:S02]  /*7000*/  SEL R3, RZ, 0x1, P1 ;  /* 0x00000001ff037807 */ /* 0x000fe40000800000 */
[----:B0-----:R-:W-:Y:S02]  /*7010*/  SEL R7, R2, RZ, P1 ;  /* 0x000000ff02077207 */ /* 0x001fe40000800000 */
[----:B------:R-:W-:-:S03]  /*7020*/  LOP3.LUT R6, R6, R3, RZ, 0x3c, !PT ;  /* 0x0000000306067212 */ /* 0x000fc600078e3cff */
[----:B------:R-:W-:Y:S01]  /*7030*/  IMAD R9, R7, 0x8, R0 ;  /* 0x0000000807097824 */ /* 0x000fe200078e0200 */
[----:B------:R-:W-:Y:S01]  /*7040*/  SHF.L.U32 R4, R6, 0x1f, RZ ;  /* 0x0000001f06047819 */ /* 0x000fe200000006ff */
[----:B-1----:R-:W-:Y:S06]  /*7050*/  @!P0 BRA `(.L_x_187) ;  /* 0x0000000000f08947 */ /* 0x002fec0003800000 */
.L_x_199:
[----:B------:R-:W1:Y:S01]  /*7060*/  SYNCS.PHASECHK.TRANS64.TRYWAIT P0, [R9+URZ], R4 ;  /* 0x00000004090075a7 */ /* 0x000e62000800017f */
[----:B------:R-:W-:-:S05]  /*7070*/  VIADD R2, R7, 0x1 ;  /* 0x0000000107027836 */ /* 0x000fca0000000000 */
[----:B------:R-:W-:-:S04]  /*7080*/  ISETP.NE.AND P1, PT, R2, 0x5, PT ;  /* 0x000000050200780c */ /* 0x000fc80003f25270 */
[----:B------:R-:W-:Y:S02]  /*7090*/  SEL R3, RZ, 0x1, P1 ;  /* 0x00000001ff037807 */ /* 0x000fe40000800000 */
[----:B------:R-:W-:Y:S02]  /*70a0*/  SEL R7, R2, RZ, P1 ;  /* 0x000000ff02077207 */ /* 0x000fe40000800000 */
[----:B------:R-:W-:-:S03]  /*70b0*/  LOP3.LUT R11, R6, R3, RZ, 0x3c, !PT ;  /* 0x00000003060b7212 */ /* 0x000fc600078e3cff */
[----:B------:R-:W-:Y:S01]  /*70c0*/  IMAD R6, R7, 0x8, R0 ;  /* 0x0000000807067824 */ /* 0x000fe200078e0200 */
[----:B0-----:R-:W-:Y:S01]  /*70d0*/  SHF.L.U32 R5, R11, 0x1f, RZ ;  /* 0x0000001f0b057819 */ /* 0x001fe200000006ff */
[----:B-1----:R-:W-:Y:S06]  /*70e0*/  @!P0 BRA `(.L_x_188) ;  /* 0x0000000000e08947 */ /* 0x002fec0003800000 */
.L_x_200:
[----:B------:R-:W1:Y:S01]  /*70f0*/  SYNCS.PHASECHK.TRANS64.TRYWAIT P0, [R6+URZ], R5 ;  /* 0x00000005060075a7 */ /* 0x000e62000800017f */
[----:B------:R-:W-:-:S05]  /*7100*/  VIADD R2, R7, 0x1 ;  /* 0x0000000107027836 */ /* 0x000fca0000000000 */
[----:B------:R-:W-:-:S04]  /*7110*/  ISETP.NE.AND P1, PT, R2, 0x5, PT ;  /* 0x000000050200780c */ /* 0x000fc80003f25270 */
[----:B0-----:R-:W-:Y:S02]  /*7120*/  SEL R4, RZ, 0x1, P1 ;  /* 0x00000001ff047807 */ /* 0x001fe40000800000 */
[----:B------:R-:W-:Y:S02]  /*7130*/  SEL R3, R2, RZ, P1 ;  /* 0x000000ff02037207 */ /* 0x000fe40000800000 */
[----:B------:R-:W-:Y:S01]  /*7140*/  LOP3.LUT R4, R11, R4, RZ, 0x3c, !PT ;  /* 0x000000040b047212 */ /* 0x000fe200078e3cff */
[----:B-1----:R-:W-:Y:S06]  /*7150*/  @!P0 BRA `(.L_x_189) ;  /* 0x0000000000d88947 */ /* 0x002fec0003800000 */
.L_x_201:
[----:B------:R-:W-:Y:S01]  /*7160*/  IMAD R3, R3, 0x8, R0 ;  /* 0x0000000803037824 */ /* 0x000fe200078e0200 */
[----:B------:R-:W-:-:S07]  /*7170*/  SHF.L.U32 R0, R4, 0x1f, RZ ;  /* 0x0000001f04007819 */ /* 0x000fce00000006ff */
.L_x_190:
[----:B-1----:R1:W2:Y:S02]  /*7180*/  SYNCS.PHASECHK.TRANS64.TRYWAIT P0, [R3+URZ], R0 ;  /* 0x00000000030075a7 */ /* 0x0022a4000800017f */
[----:B--2---:R-:W-:Y:S05]  /*7190*/  @!P0 NANOSLEEP.SYNCS 0x989680 ;  /* 0x009896800000895d */ /* 0x004fea0003900000 */
[----:B------:R-:W2:Y:S02]  /*71a0*/  @!P0 SYNCS.PHASECHK.TRANS64 P0, [R3+URZ], R0 ;  /* 0x00000000030085a7 */ /* 0x000ea4000800007f */
[----:B--2---:R-:W-:Y:S05]  /*71b0*/  @!P0 BRA `(.L_x_190) ;  /* 0xfffffffc00f08947 */ /* 0x004fea000383ffff */
.L_x_184:
[----:B------:R-:W-:Y:S05]  /*71c0*/  BSYNC B0 ;  /* 0x0000000000007941 */ /* 0x000fea0003800000 */
.L_x_183:
[----:B------:R-:W-:Y:S05]  /*71d0*/  EXIT ;  /* 0x000000000000794d */ /* 0x000fea0003800000 */
.L_x_21:
[----:B-1----:R1:W2:Y:S02]  /*71e0*/  SYNCS.PHASECHK.TRANS64.TRYWAIT P1, [R3+URZ], R0 ;  /* 0x00000000030075a7 */ /* 0x0022a4000802017f */
[----:B--2---:R-:W-:Y:S05]  /*71f0*/  @!P1 NANOSLEEP.SYNCS 0x989680 ;  /* 0x009896800000995d */ /* 0x004fea0003900000 */
[----:B------:R-:W2:Y:S02]  /*7200*/  @!P1 SYNCS.PHASECHK.TRANS64 P1, [R3+URZ], R0 ;  /* 0x00000000030095a7 */ /* 0x000ea4000802007f */
[----:B--2---:R-:W-:Y:S05]  /*7210*/  @!P1 BRA `(.L_x_21) ;  /* 0xfffffffc00f09947 */ /* 0x004fea000383ffff */
[----:B------:R-:W-:Y:S05]  /*7220*/  BRA `(.L_x_20) ;  /* 0xffffffa400587947 */ /* 0x000fea000383ffff */
.L_x_26:
[----:B-1----:R1:W2:Y:S02]  /*7230*/  SYNCS.PHASECHK.TRANS64.TRYWAIT P1, [R5+URZ], R4 ;  /* 0x00000004050075a7 */ /* 0x0022a4000802017f */
[----:B--2---:R-:W-:Y:S05]  /*7240*/  @!P1 NANOSLEEP.SYNCS 0x989680 ;  /* 0x009896800000995d */ /* 0x004fea0003900000 */
[----:B------:R-:W2:Y:S02]  /*7250*/  @!P1 SYNCS.PHASECHK.TRANS64 P1, [R5+URZ], R4 ;  /* 0x00000004050095a7 */ /* 0x000ea4000802007f */
[----:B--2---:R-:W-:Y:S05]  /*7260*/  @!P1 BRA `(.L_x_26) ;  /* 0xfffffffc00f09947 */ /* 0x004fea000383ffff */
[----:B------:R-:W-:Y:S05]  /*7270*/  BRA `(.L_x_25) ;  /* 0xffffffa8002c7947 */ /* 0x000fea000383ffff */
.L_x_171:
[----:B------:R-:W-:Y:S01]  /*7280*/  BSSY B1, `(.L_x_191) ;  /* 0x0000006000017945 */ /* 0x000fe20003800000 */
[----:B------:R-:W-:-:S07]  /*7290*/  IMAD.MOV.U32 R15, RZ, RZ, -0x1 ;  /* 0xffffffffff0f7424 */ /* 0x000fce00078e00ff */
[----:B------:R-:W-:Y:S05]  /*72a0*/  WARPSYNC.COLLECTIVE R15, `(.L_x_192) ;  /* 0x000000000f0c7348 */ /* 0x000fea0003c00000 */
[----:B------:R-:W-:Y:S02]  /*72b0*/  ELECT P6, UR62, PT ;  /* 0x00000000003e782f */ /* 0x000fe400038c0000 */
[----:B------:R-:W-:Y:S01]  /*72c0*/  MOV R14, UR62 ;  /* 0x0000003e000e7c02 */ /* 0x000fe20008000f00 */
[----:B------:R-:W-:Y:S10]  /*72d0*/  ENDCOLLECTIVE ;  /* 0x000000000000791b */ /* 0x000ff40003800000 */
.L_x_192:
[----:B------:R-:W-:Y:S05]  /*72e0*/  BSYNC B1 ;  /* 0x0000000000017941 */ /* 0x000fea0003800000 */
.L_x_191:
[----:B------:R-:W-:Y:S05]  /*72f0*/  BRA `(.L_x_193) ;  /* 0xfffffff0001c7947 */ /* 0x000fea000383ffff */
.L_x_174:
[----:B-1----:R1:W2:Y:S02]  /*7300*/  SYNCS.PHASECHK.TRANS64.TRYWAIT P0, [R22+URZ+0x28], R7 ;  /* 0x00002807160075a7 */ /* 0x0022a4000800017f */
[----:B--2---:R-:W-:Y:S05]  /*7310*/  @!P0 NANOSLEEP.SYNCS 0x989680 ;  /* 0x009896800000895d */ /* 0x004fea0003900000 */
[----:B------:R-:W2:Y:S02]  /*7320*/  @!P0 SYNCS.PHASECHK.TRANS64 P0, [R22+URZ+0x28], R7 ;  /* 0x00002807160085a7 */ /* 0x000ea4000800007f */
[----:B--2---:R-:W-:Y:S05]  /*7330*/  @!P0 BRA `(.L_x_174) ;  /* 0xfffffffc00f08947 */ /* 0x004fea000383ffff */
[----:B------:R-:W-:Y:S05]  /*7340*/  BRA `(.L_x_194) ;  /* 0xfffffff000587947 */ /* 0x000fea000383ffff */
.L_x_182:
[----:B------:R-:W-:Y:S01]  /*7350*/  BSSY B0, `(.L_x_195) ;  /* 0x0000006000007945 */ /* 0x000fe20003800000 */
[----:B------:R-:W-:-:S07]  /*7360*/  IMAD.MOV.U32 R15, RZ, RZ, -0x1 ;  /* 0xffffffffff0f7424 */ /* 0x000fce00078e00ff */
[----:B------:R-:W-:Y:S05]  /*7370*/  WARPSYNC.COLLECTIVE R15, `(.L_x_196) ;  /* 0x000000000f0c7348 */ /* 0x000fea0003c00000 */
[----:B------:R-:W-:Y:S02]  /*7380*/  ELECT P6, UR62, PT ;  /* 0x00000000003e782f */ /* 0x000fe400038c0000 */
[----:B------:R-:W-:Y:S01]  /*7390*/  MOV R14, UR62 ;  /* 0x0000003e000e7c02 */ /* 0x000fe20008000f00 */
[----:B------:R-:W-:Y:S10]  /*73a0*/  ENDCOLLECTIVE ;  /* 0x000000000000791b */ /* 0x000ff40003800000 */
.L_x_196:
[----:B------:R-:W-:Y:S05]  /*73b0*/  BSYNC B0 ;  /* 0x0000000000007941 */ /* 0x000fea0003800000 */
.L_x_195:
[----:B------:R-:W-:Y:S05]  /*73c0*/  BRA `(.L_x_197) ;  /* 0xfffffff800ac7947 */ /* 0x000fea000383ffff */
.L_x_186:
[----:B0-----:R0:W1:Y:S02]  /*73d0*/  SYNCS.PHASECHK.TRANS64.TRYWAIT P0, [R7+URZ], R4 ;  /* 0x00000004070075a7 */ /* 0x001064000800017f */
[----:B-1----:R-:W-:Y:S05]  /*73e0*/  @!P0 NANOSLEEP.SYNCS 0x989680 ;  /* 0x009896800000895d */ /* 0x002fea0003900000 */
[----:B------:R-:W1:Y:S02]  /*73f0*/  @!P0 SYNCS.PHASECHK.TRANS64 P0, [R7+URZ], R4 ;  /* 0x00000004070085a7 */ /* 0x000e64000800007f */
[----:B-1----:R-:W-:Y:S05]  /*7400*/  @!P0 BRA `(.L_x_186) ;  /* 0xfffffffc00f08947 */ /* 0x002fea000383ffff */
[----:B------:R-:W-:Y:S05]  /*7410*/  BRA `(.L_x_198) ;  /* 0xfffffff800ec7947 */ /* 0x000fea000383ffff */
.L_x_187:
[----:B0-----:R0:W1:Y:S02]  /*7420*/  SYNCS.PHASECHK.TRANS64.TRYWAIT P0, [R8+URZ], R5 ;  /* 0x00000005080075a7 */ /* 0x001064000800017f */
[----:B-1----:R-:W-:Y:S05]  /*7430*/  @!P0 NANOSLEEP.SYNCS 0x989680 ;  /* 0x009896800000895d */ /* 0x002fea0003900000 */
[----:B------:R-:W1:Y:S02]  /*7440*/  @!P0 SYNCS.PHASECHK.TRANS64 P0, [R8+URZ], R5 ;  /* 0x00000005080085a7 */ /* 0x000e64000800007f */
[----:B-1----:R-:W-:Y:S05]  /*7450*/  @!P0 BRA `(.L_x_187) ;  /* 0xfffffffc00f08947 */ /* 0x002fea000383ffff */
[----:B------:R-:W-:Y:S05]  /*7460*/  BRA `(.L_x_199) ;  /* 0xfffffff800fc7947 */ /* 0x000fea000383ffff */
.L_x_188:
[----:B0-----:R0:W1:Y:S02]  /*7470*/  SYNCS.PHASECHK.TRANS64.TRYWAIT P0, [R9+URZ], R4 ;  /* 0x00000004090075a7 */ /* 0x001064000800017f */
[----:B-1----:R-:W-:Y:S05]  /*7480*/  @!P0 NANOSLEEP.SYNCS 0x989680 ;  /* 0x009896800000895d */ /* 0x002fea0003900000 */
[----:B------:R-:W1:Y:S02]  /*7490*/  @!P0 SYNCS.PHASECHK.TRANS64 P0, [R9+URZ], R4 ;  /* 0x00000004090085a7 */ /* 0x000e64000800007f */
[----:B-1----:R-:W-:Y:S05]  /*74a0*/  @!P0 BRA `(.L_x_188) ;  /* 0xfffffffc00f08947 */ /* 0x002fea000383ffff */
[----:B------:R-:W-:Y:S05]  /*74b0*/  BRA `(.L_x_200) ;  /* 0xfffffffc000c7947 */ /* 0x000fea000383ffff */
.L_x_189:
[----:B0-----:R0:W1:Y:S02]  /*74c0*/  SYNCS.PHASECHK.TRANS64.TRYWAIT P0, [R6+URZ], R5 ;  /* 0x00000005060075a7 */ /* 0x001064000800017f */
[----:B-1----:R-:W-:Y:S05]  /*74d0*/  @!P0 NANOSLEEP.SYNCS 0x989680 ;  /* 0x009896800000895d */ /* 0x002fea0003900000 */
[----:B------:R-:W1:Y:S02]  /*74e0*/  @!P0 SYNCS.PHASECHK.TRANS64 P0, [R6+URZ], R5 ;  /* 0x00000005060085a7 */ /* 0x000e64000800007f */
[----:B-1----:R-:W-:Y:S05]  /*74f0*/  @!P0 BRA `(.L_x_189) ;  /* 0xfffffffc00f08947 */ /* 0x002fea000383ffff */
[----:B------:R-:W-:Y:S05]  /*7500*/  BRA `(.L_x_201) ;  /* 0xfffffffc00147947 */ /* 0x000fea000383ffff */
.L_x_202:
[----:B------:R-:W-:-:S00]  /*7510*/  BRA `(.L_x_202) ;  /* 0xfffffffc00fc7947 */ /* 0x000fc0000383ffff */
[----:B------:R-:W-:-:S00]  /*7520*/  NOP ;  /* 0x0000000000007918 */ /* 0x000fc00000000000 */
        /* <DEDUP_REMOVED lines=13> */
.L_x_203:


//--------------------- .nv.global.init           --------------------------
	.section	.nv.global.init,"aw",@progbits
.nv.global.init:
	.type		$str$22,@object
	.size		$str$22,($str$23 - $str$22)
$str$22:
        /*0000*/ 	.byte	0x6b, 0x5f, 0x74, 0x69, 0x6c, 0x65, 0x5f, 0x63, 0x6f, 0x75, 0x6e, 0x74, 0x20, 0x3e, 0x3d, 0x20
        /*0010*/ 	.byte	0x31, 0x00
	.type		$str$23,@object
	.size		$str$23,(__unnamed_1 - $str$23)
$str$23:
        /*0012*/ 	.byte	0x2f, 0x74, 0x6d, 0x70, 0x2f, 0x63, 0x75, 0x74, 0x6c, 0x61, 0x73, 0x73, 0x5f, 0x73, 0x77, 0x65
        /*0022*/ 	.byte	0x65, 0x70, 0x5f, 0x73, 0x72, 0x63, 0x2f, 0x69, 0x6e, 0x63, 0x6c, 0x75, 0x64, 0x65, 0x2f, 0x63
        /*0032*/ 	.byte	0x75, 0x74, 0x6c, 0x61, 0x73, 0x73, 0x2f, 0x67, 0x65, 0x6d, 0x6d, 0x2f, 0x63, 0x6f, 0x6c, 0x6c
        /*0042*/ 	.byte	0x65, 0x63, 0x74, 0x69, 0x76, 0x65, 0x2f, 0x73, 0x6d, 0x39, 0x30, 0x5f, 0x6d, 0x6d, 0x61, 0x5f
        /*0052*/ 	.byte	0x74, 0x6d, 0x61, 0x5f, 0x67, 0x6d, 0x6d, 0x61, 0x5f, 0x73, 0x73, 0x5f, 0x77, 0x61, 0x72, 0x70
        /*0062*/ 	.byte	0x73, 0x70, 0x65, 0x63, 0x69, 0x61, 0x6c, 0x69, 0x7a, 0x65, 0x64, 0x2e, 0x68, 0x70, 0x70, 0x00
	.type		__unnamed_1,@object
	.size		__unnamed_1,(.L_0 - __unnamed_1)
__unnamed_1:
        /*0072*/ 	.byte	0x76, 0x6f, 0x69, 0x64, 0x20, 0x63, 0x75, 0x74, 0x6c, 0x61, 0x73, 0x73, 0x3a, 0x3a, 0x67, 0x65
        /* <DEDUP_REMOVED lines=173> */
        /*0b52*/ 	.byte	0x00
.L_0:


//--------------------- .nv.shared._ZN7cutlass13device_kernelINS_4gemm6kernel13GemmUniversalIN4cute5tupleIJiiiiEEENS1_10collective13CollectiveMmaINS1_34MainloopSm90TmaGmmaWarpSpecializedILi5ENS5_IJNS4_1CILi2EEESB_NSA_ILi1EEEEEENS1_35KernelTmaWarpSpecializedCooperativeEEENS5_IJNSA_ILi256EEENSA_ILi64EEESH_EEEaNS5_IJlSC_lEEEaSJ_NS4_8TiledMMAINS4_8MMA_AtomIJNS4_4SM904GMMA26MMA_64x64x32_S32S8S8_SS_TNEEEENS4_6LayoutINS5_IJSB_SC_SC_EEENS5_IJSC_NSA_ILi0EEESS_EEEEENS5_IJNS4_10UnderscoreESV_SV_EEEEENS4_23SM90_TMA_LOAD_MULTICASTENS4_14ComposedLayoutINS4_7SwizzleILi2ELi4ELi3EEENS4_18smem_ptr_flag_bitsILi8EEENSQ_INS5_IJNSA_ILi8EEESH_EEENS5_IJSH_SC_EEEEEEEvNS4_8identityESY_S18_vS19_EENS_8epilogue10collective6detail29Sm90TmaWarpSpecializedAdapterINS1C_15DefaultEpilogueIaSJ_SJ_NS1B_6thread17LinearCombinationIaLi1EiiLNS1G_9ScaleType4KindE0ELNS_15FloatRoundStyleE2EaEENS1_15EpilogueDefaultEEEEEvvEEEEvNT_6ParamsE --------------------------
	.section	.nv.shared._ZN7cutlass13device_kernelINS_4gemm6kernel13GemmUniversalIN4cute5tupleIJiiiiEEENS1_10collective13CollectiveMmaINS1_34MainloopSm90TmaGmmaWarpSpecializedILi5ENS5_IJNS4_1CILi2EEESB_NSA_ILi1EEEEEENS1_35KernelTmaWarpSpecializedCooperativeEEENS5_IJNSA_ILi256EEENSA_ILi64EEESH_EEEaNS5_IJlSC_lEEEaSJ_NS4_8TiledMMAINS4_8MMA_AtomIJNS4_4SM904GMMA26MMA_64x64x32_S32S8S8_SS_TNEEEENS4_6LayoutINS5_IJSB_SC_SC_EEENS5_IJSC_NSA_ILi0EEESS_EEEEENS5_IJNS4_10UnderscoreESV_SV_EEEEENS4_23SM90_TMA_LOAD_MULTICASTENS4_14ComposedLayoutINS4_7SwizzleILi2ELi4ELi3EEENS4_18smem_ptr_flag_bitsILi8EEENSQ_INS5_IJNSA_ILi8EEESH_EEENS5_IJSH_SC_EEEEEEEvNS4_8identityESY_S18_vS19_EENS_8epilogue10collective6detail29Sm90TmaWarpSpecializedAdapterINS1C_15DefaultEpilogueIaSJ_SJ_NS1B_6thread17LinearCombinationIaLi1EiiLNS1G_9ScaleType4KindE0ELNS_15FloatRoundStyleE2EaEENS1_15EpilogueDefaultEEEEEvvEEEEvNT_6ParamsE,"aw",@nobits
	.sectionflags	@""
	.align	16
	.zero		1024


//--------------------- .nv.shared.reserved.0     --------------------------
	.section	.nv.shared.reserved.0,"aw",@nobits
	.weak		__nv_reservedSMEM_offset_0_alias
	.size		__nv_reservedSMEM_offset_0_alias, 0, 0
	.other		__nv_reservedSMEM_offset_0_alias,@"STO_CUDA_RESERVED_SHARED STV_DEFAULT"
__nv_reservedSMEM_offset_0_alias:
	.zero		0


//--------------------- .nv.global                --------------------------
	.section	.nv.global,"aw",@nobits
.nv.global:
	.type		_ZN39_INTERNAL_4c3e7b5e_4_k_cu_1620424e_56464cute1_E,@object
	.size		_ZN39_INTERNAL_4c3e7b5e_4_k_cu_1620424e_56464cute1_E,(_ZN39_INTERNAL_4c3e7b5e_4_k_cu_1620424e_56464cuda3std3__45__cpo6cbeginE - _ZN39_INTERNAL_4c3e7b5e_4_k_cu_1620424e_56464cute1_E)
_ZN39_INTERNAL_4c3e7b5e_4_k_cu_1620424e_56464cute1_E:
	.zero		1
	.type		_ZN39_INTERNAL_4c3e7b5e_4_k_cu_1620424e_56464cuda3std3__45__cpo6cbeginE,@object
	.size		_ZN39_INTERNAL_4c3e7b5e_4_k_cu_1620424e_56464cuda3std3__45__cpo6cbeginE,(_ZN39_INTERNAL_4c3e7b5e_4_k_cu_1620424e_56464cuda3std3__48in_placeE - _ZN39_INTERNAL_4c3e7b5e_4_k_cu_1620424e_56464cuda3std3__45__cpo6cbeginE)
_ZN39_INTERNAL_4c3e7b5e_4_k_cu_1620424e_56464cuda3std3__45__cpo6cbeginE:
	.zero		1
	.type		_ZN39_INTERNAL_4c3e7b5e_4_k_cu_1620424e_56464cuda3std3__48in_placeE,@object
	.size		_ZN39_INTERNAL_4c3e7b5e_4_k_cu_1620424e_56464cuda3std3__48in_placeE,(_ZN39_INTERNAL_4c3e7b5e_4_k_cu_1620424e_56464cuda3std6ranges3__45__cpo9iter_moveE - _ZN39_INTERNAL_4c3e7b5e_4_k_cu_1620424e_56464cuda3std3__48in_placeE)
_ZN39_INTERNAL_4c3e7b5e_4_k_cu_1620424e_56464cuda3std3__48in_placeE:
	.zero		1
	.type		_ZN39_INTERNAL_4c3e7b5e_4_k_cu_1620424e_56464cuda3std6ranges3__45__cpo9iter_moveE,@object
	.size		_ZN39_INTERNAL_4c3e7b5e_4_k_cu_1620424e_56464cuda3std6ranges3__45__cpo9iter_moveE,(_ZN39_INTERNAL_4c3e7b5e_4_k_cu_1620424e_56464cuda3std3__45__cpo5beginE - _ZN39_INTERNAL_4c3e7b5e_4_k_cu_1620424e_56464cuda3std6ranges3__45__cpo9iter_moveE)
_ZN39_INTERNAL_4c3e7b5e_4_k_cu_1620424e_56464cuda3std6ranges3__45__cpo9iter_moveE:
	.zero		1
	.type		_ZN39_INTERNAL_4c3e7b5e_4_k_cu_1620424e_56464cuda3std3__45__cpo5beginE,@object
	.size		_ZN39_INTERNAL_4c3e7b5e_4_k_cu_1620424e_56464cuda3std3__45__cpo5beginE,(_ZN39_INTERNAL_4c3e7b5e_4_k_cu_1620424e_56464cuda3std3__441_GLOBAL__N__4c3e7b5e_4_k_cu_1620424e_56466ignoreE - _ZN39_INTERNAL_4c3e7b5e_4_k_cu_1620424e_56464cuda3std3__45__cpo5beginE)
_ZN39_INTERNAL_4c3e7b5e_4_k_cu_1620424e_56464cuda3std3__45__cpo5beginE:
	.zero		1
	.type		_ZN39_INTERNAL_4c3e7b5e_4_k_cu_1620424e_56464cuda3std3__441_GLOBAL__N__4c3e7b5e_4_k_cu_1620424e_56466ignoreE,@object
	.size		_ZN39_INTERNAL_4c3e7b5e_4_k_cu_1620424e_56464cuda3std3__441_GLOBAL__N__4c3e7b5e_4_k_cu_1620424e_56466ignoreE,(_ZN39_INTERNAL_4c3e7b5e_4_k_cu_1620424e_56464cute7productE - _ZN39_INTERNAL_4c3e7b5e_4_k_cu_1620424e_56464cuda3std3__441_GLOBAL__N__4c3e7b5e_4_k_cu_1620424e_56466ignoreE)
_ZN39_INTERNAL_4c3e7b5e_4_k_cu_1620424e_56464cuda3std3__441_GLOBAL__N__4c3e7b5e_4_k_cu_1620424e_56466ignoreE:
	.zero		1
	.type		_ZN39_INTERNAL_4c3e7b5e_4_k_cu_1620424e_56464cute7productE,@object
	.size		_ZN39_INTERNAL_4c3e7b5e_4_k_cu_1620424e_56464cute7productE,(_ZN39_INTERNAL_4c3e7b5e_4_k_cu_1620424e_56464cuda3std3__45__cpo3endE - _ZN39_INTERNAL_4c3e7b5e_4_k_cu_1620424e_56464cute7productE)
_ZN39_INTERNAL_4c3e7b5e_4_k_cu_1620424e_56464cute7productE:
	.zero		1
	.type		_ZN39_INTERNAL_4c3e7b5e_4_k_cu_1620424e_56464cuda3std3__45__cpo3endE,@object
	.size		_ZN39_INTERNAL_4c3e7b5e_4_k_cu_1620424e_56464cuda3std3__45__cpo3endE,(_ZN39_INTERNAL_4c3e7b5e_4_k_cu_1620424e_56464cuda3std3__419piecewise_constructE - _ZN39_INTERNAL_4c3e7b5e_4_k_cu_1620424e_56464cuda3std3__45__cpo3endE)
_ZN39_INTERNAL_4c3e7b5e_4_k_cu_1620424e_56464cuda3std3__45__cpo3endE:
	.zero		1
	.type		_ZN39_INTERNAL_4c3e7b5e_4_k_cu_1620424e_56464cuda3std3__419piecewise_constructE,@object
	.size		_ZN39_INTERNAL_4c3e7b5e_4_k_cu_1620424e_56464cuda3std3__419piecewise_constructE,(_ZN39_INTERNAL_4c3e7b5e_4_k_cu_1620424e_56464cuda3std3__45__cpo4cendE - _ZN39_INTERNAL_4c3e7b5e_4_k_cu_1620424e_56464cuda3std3__419piecewise_constructE)
_ZN39_INTERNAL_4c3e7b5e_4_k_cu_1620424e_56464cuda3std3__419piecewise_constructE:
	.zero		1
	.type		_ZN39_INTERNAL_4c3e7b5e_4_k_cu_1620424e_56464cuda3std3__45__cpo4cendE,@object
	.size		_ZN39_INTERNAL_4c3e7b5e_4_k_cu_1620424e_56464cuda3std3__45__cpo4cendE,(_ZN39_INTERNAL_4c3e7b5e_4_k_cu_1620424e_56464cuda3std6ranges3__45__cpo4swapE - _ZN39_INTERNAL_4c3e7b5e_4_k_cu_1620424e_56464cuda3std3__45__cpo4cendE)
_ZN39_INTERNAL_4c3e7b5e_4_k_cu_1620424e_56464cuda3std3__45__cpo4cendE:
	.zero		1
	.type		_ZN39_INTERNAL_4c3e7b5e_4_k_cu_1620424e_56464cuda3std6ranges3__45__cpo4swapE,@object
	.size		_ZN39_INTERNAL_4c3e7b5e_4_k_cu_1620424e_56464cuda3std6ranges3__45__cpo4swapE,(.L_8 - _ZN39_INTERNAL_4c3e7b5e_4_k_cu_1620424e_56464cuda3std6ranges3__45__cpo4swapE)
_ZN39_INTERNAL_4c3e7b5e_4_k_cu_1620424e_56464cuda3std6ranges3__45__cpo4swapE:
	.zero		1
.L_8:


//--------------------- .nv.constant0._ZN7cutlass13device_kernelINS_4gemm6kernel13GemmUniversalIN4cute5tupleIJiiiiEEENS1_10collective13CollectiveMmaINS1_34MainloopSm90TmaGmmaWarpSpecializedILi5ENS5_IJNS4_1CILi2EEESB_NSA_ILi1EEEEEENS1_35KernelTmaWarpSpecializedCooperativeEEENS5_IJNSA_ILi256EEENSA_ILi64EEESH_EEEaNS5_IJlSC_lEEEaSJ_NS4_8TiledMMAINS4_8MMA_AtomIJNS4_4SM904GMMA26MMA_64x64x32_S32S8S8_SS_TNEEEENS4_6LayoutINS5_IJSB_SC_SC_EEENS5_IJSC_NSA_ILi0EEESS_EEEEENS5_IJNS4_10UnderscoreESV_SV_EEEEENS4_23SM90_TMA_LOAD_MULTICASTENS4_14ComposedLayoutINS4_7SwizzleILi2ELi4ELi3EEENS4_18smem_ptr_flag_bitsILi8EEENSQ_INS5_IJNSA_ILi8EEESH_EEENS5_IJSH_SC_EEEEEEEvNS4_8identityESY_S18_vS19_EENS_8epilogue10collective6detail29Sm90TmaWarpSpecializedAdapterINS1C_15DefaultEpilogueIaSJ_SJ_NS1B_6thread17LinearCombinationIaLi1EiiLNS1G_9ScaleType4KindE0ELNS_15FloatRoundStyleE2EaEENS1_15EpilogueDefaultEEEEEvvEEEEvNT_6ParamsE --------------------------
	.section	.nv.constant0._ZN7cutlass13device_kernelINS_4gemm6kernel13GemmUniversalIN4cute5tupleIJiiiiEEENS1_10collective13CollectiveMmaINS1_34MainloopSm90TmaGmmaWarpSpecializedILi5ENS5_IJNS4_1CILi2EEESB_NSA_ILi1EEEEEENS1_35KernelTmaWarpSpecializedCooperativeEEENS5_IJNSA_ILi256EEENSA_ILi64EEESH_EEEaNS5_IJlSC_lEEEaSJ_NS4_8TiledMMAINS4_8MMA_AtomIJNS4_4SM904GMMA26MMA_64x64x32_S32S8S8_SS_TNEEEENS4_6LayoutINS5_IJSB_SC_SC_EEENS5_IJSC_NSA_ILi0EEESS_EEEEENS5_IJNS4_10UnderscoreESV_SV_EEEEENS4_23SM90_TMA_LOAD_MULTICASTENS4_14ComposedLayoutINS4_7SwizzleILi2ELi4ELi3EEENS4_18smem_ptr_flag_bitsILi8EEENSQ_INS5_IJNSA_ILi8EEESH_EEENS5_IJSH_SC_EEEEEEEvNS4_8identityESY_S18_vS19_EENS_8epilogue10collective6detail29Sm90TmaWarpSpecializedAdapterINS1C_15DefaultEpilogueIaSJ_SJ_NS1B_6thread17LinearCombinationIaLi1EiiLNS1G_9ScaleType4KindE0ELNS_15FloatRoundStyleE2EaEENS1_15EpilogueDefaultEEEEEvvEEEEvNT_6ParamsE,"a",@progbits
	.sectionflags	@""
	.align	4
.nv.constant0._ZN7cutlass13device_kernelINS_4gemm6kernel13GemmUniversalIN4cute5tupleIJiiiiEEENS1_10collective13CollectiveMmaINS1_34MainloopSm90TmaGmmaWarpSpecializedILi5ENS5_IJNS4_1CILi2EEESB_NSA_ILi1EEEEEENS1_35KernelTmaWarpSpecializedCooperativeEEENS5_IJNSA_ILi256EEENSA_ILi64EEESH_EEEaNS5_IJlSC_lEEEaSJ_NS4_8TiledMMAINS4_8MMA_AtomIJNS4_4SM904GMMA26MMA_64x64x32_S32S8S8_SS_TNEEEENS4_6LayoutINS5_IJSB_SC_SC_EEENS5_IJSC_NSA_ILi0EEESS_EEEEENS5_IJNS4_10UnderscoreESV_SV_EEEEENS4_23SM90_TMA_LOAD_MULTICASTENS4_14ComposedLayoutINS4_7SwizzleILi2ELi4ELi3EEENS4_18smem_ptr_flag_bitsILi8EEENSQ_INS5_IJNSA_ILi8EEESH_EEENS5_IJSH_SC_EEEEEEEvNS4_8identityESY_S18_vS19_EENS_8epilogue10collective6detail29Sm90TmaWarpSpecializedAdapterINS1C_15DefaultEpilogueIaSJ_SJ_NS1B_6thread17LinearCombinationIaLi1EiiLNS1G_9ScaleType4KindE0ELNS_15FloatRoundStyleE2EaEENS1_15EpilogueDefaultEEEEEvvEEEEvNT_6ParamsE:
	.zero		1664


//--------------------- SYMBOLS --------------------------

	.type		.nv.reservedSmem.offset0,@object
	.size		.nv.reservedSmem.offset0,0x4
	.type		__assertfail,@function
